//
// Generated by NVIDIA NVVM Compiler
//
// Compiler Build ID: CL-36424714
// Cuda compilation tools, release 13.0, V13.0.88
// Based on NVVM 20.0.0
//

.version 9.0
.target sm_100
.address_size 64

	// .globl	_Z19spmv_per_entire_rowPKmS0_PKfS2_Pfmm

.visible .entry _Z19spmv_per_entire_rowPKmS0_PKfS2_Pfmm(
	.param .u64 .ptr .align 1 _Z19spmv_per_entire_rowPKmS0_PKfS2_Pfmm_param_0,
	.param .u64 .ptr .align 1 _Z19spmv_per_entire_rowPKmS0_PKfS2_Pfmm_param_1,
	.param .u64 .ptr .align 1 _Z19spmv_per_entire_rowPKmS0_PKfS2_Pfmm_param_2,
	.param .u64 .ptr .align 1 _Z19spmv_per_entire_rowPKmS0_PKfS2_Pfmm_param_3,
	.param .u64 .ptr .align 1 _Z19spmv_per_entire_rowPKmS0_PKfS2_Pfmm_param_4,
	.param .u64 _Z19spmv_per_entire_rowPKmS0_PKfS2_Pfmm_param_5,
	.param .u64 _Z19spmv_per_entire_rowPKmS0_PKfS2_Pfmm_param_6
)
{
	.reg .pred 	%p<17>;
	.reg .b32 	%r<5>;
	.reg .b32 	%f<112>;
	.reg .b64 	%rd<174>;

	ld.param.u64 	%rd42, [_Z19spmv_per_entire_rowPKmS0_PKfS2_Pfmm_param_0];
	ld.param.u64 	%rd43, [_Z19spmv_per_entire_rowPKmS0_PKfS2_Pfmm_param_1];
	ld.param.u64 	%rd44, [_Z19spmv_per_entire_rowPKmS0_PKfS2_Pfmm_param_2];
	ld.param.u64 	%rd45, [_Z19spmv_per_entire_rowPKmS0_PKfS2_Pfmm_param_3];
	ld.param.u64 	%rd40, [_Z19spmv_per_entire_rowPKmS0_PKfS2_Pfmm_param_4];
	ld.param.u64 	%rd46, [_Z19spmv_per_entire_rowPKmS0_PKfS2_Pfmm_param_5];
	ld.param.u64 	%rd41, [_Z19spmv_per_entire_rowPKmS0_PKfS2_Pfmm_param_6];
	cvta.to.global.u64 	%rd1, %rd45;
	cvta.to.global.u64 	%rd2, %rd43;
	cvta.to.global.u64 	%rd3, %rd44;
	cvta.to.global.u64 	%rd4, %rd42;
	mov.u32 	%r1, %ntid.x;
	mov.u32 	%r2, %ctaid.x;
	mov.u32 	%r3, %tid.x;
	mad.lo.s32 	%r4, %r1, %r2, %r3;
	cvt.u64.u32 	%rd5, %r4;
	setp.le.u64 	%p1, %rd46, %rd5;
	@%p1 bra 	$L__BB0_23;
	setp.eq.s64 	%p2, %rd41, 0;
	mov.b64 	%rd168, 0;
	@%p2 bra 	$L__BB0_5;
	mov.b64 	%rd160, 0;
$L__BB0_3:
	shl.b64 	%rd49, %rd160, 3;
	add.s64 	%rd50, %rd4, %rd49;
	ld.global.u64 	%rd51, [%rd50];
	setp.ge.u64 	%p3, %rd51, %rd5;
	mov.u64 	%rd168, %rd160;
	@%p3 bra 	$L__BB0_5;
	add.s64 	%rd160, %rd160, 1;
	setp.ne.s64 	%p4, %rd160, %rd41;
	mov.u64 	%rd168, %rd41;
	@%p4 bra 	$L__BB0_3;
$L__BB0_5:
	setp.ge.u64 	%p5, %rd168, %rd41;
	mov.u64 	%rd163, %rd168;
	@%p5 bra 	$L__BB0_9;
	mov.u64 	%rd162, %rd168;
$L__BB0_7:
	shl.b64 	%rd52, %rd162, 3;
	add.s64 	%rd53, %rd4, %rd52;
	ld.global.u64 	%rd54, [%rd53];
	setp.ne.s64 	%p6, %rd54, %rd5;
	mov.u64 	%rd163, %rd162;
	@%p6 bra 	$L__BB0_9;
	add.s64 	%rd162, %rd162, 1;
	setp.lt.u64 	%p7, %rd162, %rd41;
	mov.u64 	%rd163, %rd41;
	@%p7 bra 	$L__BB0_7;
$L__BB0_9:
	setp.ge.u64 	%p8, %rd168, %rd163;
	mov.f32 	%f111, 0f00000000;
	@%p8 bra 	$L__BB0_22;
	sub.s64 	%rd12, %rd163, %rd168;
	and.b64  	%rd13, %rd12, 15;
	sub.s64 	%rd55, %rd168, %rd163;
	setp.gt.u64 	%p9, %rd55, -16;
	mov.f32 	%f111, 0f00000000;
	@%p9 bra 	$L__BB0_13;
	and.b64  	%rd166, %rd12, -16;
	shl.b64 	%rd56, %rd168, 2;
	add.s64 	%rd57, %rd56, %rd3;
	add.s64 	%rd165, %rd57, 32;
	shl.b64 	%rd58, %rd168, 3;
	add.s64 	%rd59, %rd58, %rd2;
	add.s64 	%rd164, %rd59, 64;
	mov.f32 	%f111, 0f00000000;
$L__BB0_12:
	.pragma "nounroll";
	ld.global.f32 	%f18, [%rd165+-32];
	ld.global.u64 	%rd60, [%rd164+-64];
	shl.b64 	%rd61, %rd60, 2;
	add.s64 	%rd62, %rd1, %rd61;
	ld.global.f32 	%f19, [%rd62];
	fma.rn.f32 	%f20, %f18, %f19, %f111;
	ld.global.f32 	%f21, [%rd165+-28];
	ld.global.u64 	%rd63, [%rd164+-56];
	shl.b64 	%rd64, %rd63, 2;
	add.s64 	%rd65, %rd1, %rd64;
	ld.global.f32 	%f22, [%rd65];
	fma.rn.f32 	%f23, %f21, %f22, %f20;
	ld.global.f32 	%f24, [%rd165+-24];
	ld.global.u64 	%rd66, [%rd164+-48];
	shl.b64 	%rd67, %rd66, 2;
	add.s64 	%rd68, %rd1, %rd67;
	ld.global.f32 	%f25, [%rd68];
	fma.rn.f32 	%f26, %f24, %f25, %f23;
	ld.global.f32 	%f27, [%rd165+-20];
	ld.global.u64 	%rd69, [%rd164+-40];
	shl.b64 	%rd70, %rd69, 2;
	add.s64 	%rd71, %rd1, %rd70;
	ld.global.f32 	%f28, [%rd71];
	fma.rn.f32 	%f29, %f27, %f28, %f26;
	ld.global.f32 	%f30, [%rd165+-16];
	ld.global.u64 	%rd72, [%rd164+-32];
	shl.b64 	%rd73, %rd72, 2;
	add.s64 	%rd74, %rd1, %rd73;
	ld.global.f32 	%f31, [%rd74];
	fma.rn.f32 	%f32, %f30, %f31, %f29;
	ld.global.f32 	%f33, [%rd165+-12];
	ld.global.u64 	%rd75, [%rd164+-24];
	shl.b64 	%rd76, %rd75, 2;
	add.s64 	%rd77, %rd1, %rd76;
	ld.global.f32 	%f34, [%rd77];
	fma.rn.f32 	%f35, %f33, %f34, %f32;
	ld.global.f32 	%f36, [%rd165+-8];
	ld.global.u64 	%rd78, [%rd164+-16];
	shl.b64 	%rd79, %rd78, 2;
	add.s64 	%rd80, %rd1, %rd79;
	ld.global.f32 	%f37, [%rd80];
	fma.rn.f32 	%f38, %f36, %f37, %f35;
	ld.global.f32 	%f39, [%rd165+-4];
	ld.global.u64 	%rd81, [%rd164+-8];
	shl.b64 	%rd82, %rd81, 2;
	add.s64 	%rd83, %rd1, %rd82;
	ld.global.f32 	%f40, [%rd83];
	fma.rn.f32 	%f41, %f39, %f40, %f38;
	ld.global.f32 	%f42, [%rd165];
	ld.global.u64 	%rd84, [%rd164];
	shl.b64 	%rd85, %rd84, 2;
	add.s64 	%rd86, %rd1, %rd85;
	ld.global.f32 	%f43, [%rd86];
	fma.rn.f32 	%f44, %f42, %f43, %f41;
	ld.global.f32 	%f45, [%rd165+4];
	ld.global.u64 	%rd87, [%rd164+8];
	shl.b64 	%rd88, %rd87, 2;
	add.s64 	%rd89, %rd1, %rd88;
	ld.global.f32 	%f46, [%rd89];
	fma.rn.f32 	%f47, %f45, %f46, %f44;
	ld.global.f32 	%f48, [%rd165+8];
	ld.global.u64 	%rd90, [%rd164+16];
	shl.b64 	%rd91, %rd90, 2;
	add.s64 	%rd92, %rd1, %rd91;
	ld.global.f32 	%f49, [%rd92];
	fma.rn.f32 	%f50, %f48, %f49, %f47;
	ld.global.f32 	%f51, [%rd165+12];
	ld.global.u64 	%rd93, [%rd164+24];
	shl.b64 	%rd94, %rd93, 2;
	add.s64 	%rd95, %rd1, %rd94;
	ld.global.f32 	%f52, [%rd95];
	fma.rn.f32 	%f53, %f51, %f52, %f50;
	ld.global.f32 	%f54, [%rd165+16];
	ld.global.u64 	%rd96, [%rd164+32];
	shl.b64 	%rd97, %rd96, 2;
	add.s64 	%rd98, %rd1, %rd97;
	ld.global.f32 	%f55, [%rd98];
	fma.rn.f32 	%f56, %f54, %f55, %f53;
	ld.global.f32 	%f57, [%rd165+20];
	ld.global.u64 	%rd99, [%rd164+40];
	shl.b64 	%rd100, %rd99, 2;
	add.s64 	%rd101, %rd1, %rd100;
	ld.global.f32 	%f58, [%rd101];
	fma.rn.f32 	%f59, %f57, %f58, %f56;
	ld.global.f32 	%f60, [%rd165+24];
	ld.global.u64 	%rd102, [%rd164+48];
	shl.b64 	%rd103, %rd102, 2;
	add.s64 	%rd104, %rd1, %rd103;
	ld.global.f32 	%f61, [%rd104];
	fma.rn.f32 	%f62, %f60, %f61, %f59;
	ld.global.f32 	%f63, [%rd165+28];
	ld.global.u64 	%rd105, [%rd164+56];
	shl.b64 	%rd106, %rd105, 2;
	add.s64 	%rd107, %rd1, %rd106;
	ld.global.f32 	%f64, [%rd107];
	fma.rn.f32 	%f111, %f63, %f64, %f62;
	add.s64 	%rd168, %rd168, 16;
	add.s64 	%rd166, %rd166, -16;
	add.s64 	%rd165, %rd165, 64;
	add.s64 	%rd164, %rd164, 128;
	setp.ne.s64 	%p10, %rd166, 0;
	@%p10 bra 	$L__BB0_12;
$L__BB0_13:
	setp.eq.s64 	%p11, %rd13, 0;
	@%p11 bra 	$L__BB0_22;
	and.b64  	%rd26, %rd12, 7;
	setp.lt.u64 	%p12, %rd13, 8;
	@%p12 bra 	$L__BB0_16;
	shl.b64 	%rd108, %rd168, 2;
	add.s64 	%rd109, %rd3, %rd108;
	ld.global.f32 	%f66, [%rd109];
	shl.b64 	%rd110, %rd168, 3;
	add.s64 	%rd111, %rd2, %rd110;
	ld.global.u64 	%rd112, [%rd111];
	shl.b64 	%rd113, %rd112, 2;
	add.s64 	%rd114, %rd1, %rd113;
	ld.global.f32 	%f67, [%rd114];
	fma.rn.f32 	%f68, %f66, %f67, %f111;
	ld.global.f32 	%f69, [%rd109+4];
	ld.global.u64 	%rd115, [%rd111+8];
	shl.b64 	%rd116, %rd115, 2;
	add.s64 	%rd117, %rd1, %rd116;
	ld.global.f32 	%f70, [%rd117];
	fma.rn.f32 	%f71, %f69, %f70, %f68;
	ld.global.f32 	%f72, [%rd109+8];
	ld.global.u64 	%rd118, [%rd111+16];
	shl.b64 	%rd119, %rd118, 2;
	add.s64 	%rd120, %rd1, %rd119;
	ld.global.f32 	%f73, [%rd120];
	fma.rn.f32 	%f74, %f72, %f73, %f71;
	ld.global.f32 	%f75, [%rd109+12];
	ld.global.u64 	%rd121, [%rd111+24];
	shl.b64 	%rd122, %rd121, 2;
	add.s64 	%rd123, %rd1, %rd122;
	ld.global.f32 	%f76, [%rd123];
	fma.rn.f32 	%f77, %f75, %f76, %f74;
	ld.global.f32 	%f78, [%rd109+16];
	ld.global.u64 	%rd124, [%rd111+32];
	shl.b64 	%rd125, %rd124, 2;
	add.s64 	%rd126, %rd1, %rd125;
	ld.global.f32 	%f79, [%rd126];
	fma.rn.f32 	%f80, %f78, %f79, %f77;
	ld.global.f32 	%f81, [%rd109+20];
	ld.global.u64 	%rd127, [%rd111+40];
	shl.b64 	%rd128, %rd127, 2;
	add.s64 	%rd129, %rd1, %rd128;
	ld.global.f32 	%f82, [%rd129];
	fma.rn.f32 	%f83, %f81, %f82, %f80;
	ld.global.f32 	%f84, [%rd109+24];
	ld.global.u64 	%rd130, [%rd111+48];
	shl.b64 	%rd131, %rd130, 2;
	add.s64 	%rd132, %rd1, %rd131;
	ld.global.f32 	%f85, [%rd132];
	fma.rn.f32 	%f86, %f84, %f85, %f83;
	ld.global.f32 	%f87, [%rd109+28];
	ld.global.u64 	%rd133, [%rd111+56];
	shl.b64 	%rd134, %rd133, 2;
	add.s64 	%rd135, %rd1, %rd134;
	ld.global.f32 	%f88, [%rd135];
	fma.rn.f32 	%f111, %f87, %f88, %f86;
	add.s64 	%rd168, %rd168, 8;
$L__BB0_16:
	setp.eq.s64 	%p13, %rd26, 0;
	@%p13 bra 	$L__BB0_22;
	and.b64  	%rd171, %rd12, 3;
	setp.lt.u64 	%p14, %rd26, 4;
	@%p14 bra 	$L__BB0_19;
	shl.b64 	%rd136, %rd168, 2;
	add.s64 	%rd137, %rd3, %rd136;
	ld.global.f32 	%f90, [%rd137];
	shl.b64 	%rd138, %rd168, 3;
	add.s64 	%rd139, %rd2, %rd138;
	ld.global.u64 	%rd140, [%rd139];
	shl.b64 	%rd141, %rd140, 2;
	add.s64 	%rd142, %rd1, %rd141;
	ld.global.f32 	%f91, [%rd142];
	fma.rn.f32 	%f92, %f90, %f91, %f111;
	ld.global.f32 	%f93, [%rd137+4];
	ld.global.u64 	%rd143, [%rd139+8];
	shl.b64 	%rd144, %rd143, 2;
	add.s64 	%rd145, %rd1, %rd144;
	ld.global.f32 	%f94, [%rd145];
	fma.rn.f32 	%f95, %f93, %f94, %f92;
	ld.global.f32 	%f96, [%rd137+8];
	ld.global.u64 	%rd146, [%rd139+16];
	shl.b64 	%rd147, %rd146, 2;
	add.s64 	%rd148, %rd1, %rd147;
	ld.global.f32 	%f97, [%rd148];
	fma.rn.f32 	%f98, %f96, %f97, %f95;
	ld.global.f32 	%f99, [%rd137+12];
	ld.global.u64 	%rd149, [%rd139+24];
	shl.b64 	%rd150, %rd149, 2;
	add.s64 	%rd151, %rd1, %rd150;
	ld.global.f32 	%f100, [%rd151];
	fma.rn.f32 	%f111, %f99, %f100, %f98;
	add.s64 	%rd168, %rd168, 4;
$L__BB0_19:
	setp.eq.s64 	%p15, %rd171, 0;
	@%p15 bra 	$L__BB0_22;
	shl.b64 	%rd152, %rd168, 3;
	add.s64 	%rd173, %rd2, %rd152;
	shl.b64 	%rd153, %rd168, 2;
	add.s64 	%rd172, %rd3, %rd153;
$L__BB0_21:
	.pragma "nounroll";
	ld.global.f32 	%f101, [%rd172];
	ld.global.u64 	%rd154, [%rd173];
	shl.b64 	%rd155, %rd154, 2;
	add.s64 	%rd156, %rd1, %rd155;
	ld.global.f32 	%f102, [%rd156];
	fma.rn.f32 	%f111, %f101, %f102, %f111;
	add.s64 	%rd173, %rd173, 8;
	add.s64 	%rd172, %rd172, 4;
	add.s64 	%rd171, %rd171, -1;
	setp.ne.s64 	%p16, %rd171, 0;
	@%p16 bra 	$L__BB0_21;
$L__BB0_22:
	cvta.to.global.u64 	%rd157, %rd40;
	shl.b64 	%rd158, %rd5, 2;
	add.s64 	%rd159, %rd157, %rd158;
	st.global.f32 	[%rd159], %f111;
$L__BB0_23:
	ret;

}
	// .globl	_Z16spmv_with_atomicPKmS0_PKfS2_Pfm
.visible .entry _Z16spmv_with_atomicPKmS0_PKfS2_Pfm(
	.param .u64 .ptr .align 1 _Z16spmv_with_atomicPKmS0_PKfS2_Pfm_param_0,
	.param .u64 .ptr .align 1 _Z16spmv_with_atomicPKmS0_PKfS2_Pfm_param_1,
	.param .u64 .ptr .align 1 _Z16spmv_with_atomicPKmS0_PKfS2_Pfm_param_2,
	.param .u64 .ptr .align 1 _Z16spmv_with_atomicPKmS0_PKfS2_Pfm_param_3,
	.param .u64 .ptr .align 1 _Z16spmv_with_atomicPKmS0_PKfS2_Pfm_param_4,
	.param .u64 _Z16spmv_with_atomicPKmS0_PKfS2_Pfm_param_5
)
{
	.reg .pred 	%p<2>;
	.reg .b32 	%r<5>;
	.reg .b32 	%f<5>;
	.reg .b64 	%rd<24>;

	ld.param.u64 	%rd2, [_Z16spmv_with_atomicPKmS0_PKfS2_Pfm_param_0];
	ld.param.u64 	%rd3, [_Z16spmv_with_atomicPKmS0_PKfS2_Pfm_param_1];
	ld.param.u64 	%rd4, [_Z16spmv_with_atomicPKmS0_PKfS2_Pfm_param_2];
	ld.param.u64 	%rd5, [_Z16spmv_with_atomicPKmS0_PKfS2_Pfm_param_3];
	ld.param.u64 	%rd6, [_Z16spmv_with_atomicPKmS0_PKfS2_Pfm_param_4];
	ld.param.u64 	%rd7, [_Z16spmv_with_atomicPKmS0_PKfS2_Pfm_param_5];
	mov.u32 	%r1, %ntid.x;
	mov.u32 	%r2, %ctaid.x;
	mov.u32 	%r3, %tid.x;
	mad.lo.s32 	%r4, %r1, %r2, %r3;
	cvt.u64.u32 	%rd1, %r4;
	setp.le.u64 	%p1, %rd7, %rd1;
	@%p1 bra 	$L__BB1_2;
	cvta.to.global.u64 	%rd8, %rd2;
	cvta.to.global.u64 	%rd9, %rd3;
	cvta.to.global.u64 	%rd10, %rd4;
	cvta.to.global.u64 	%rd11, %rd5;
	cvta.to.global.u64 	%rd12, %rd6;
	shl.b64 	%rd13, %rd1, 3;
	add.s64 	%rd14, %rd8, %rd13;
	ld.global.u64 	%rd15, [%rd14];
	add.s64 	%rd16, %rd9, %rd13;
	ld.global.u64 	%rd17, [%rd16];
	shl.b64 	%rd18, %rd1, 2;
	add.s64 	%rd19, %rd10, %rd18;
	ld.global.f32 	%f1, [%rd19];
	shl.b64 	%rd20, %rd15, 2;
	add.s64 	%rd21, %rd12, %rd20;
	shl.b64 	%rd22, %rd17, 2;
	add.s64 	%rd23, %rd11, %rd22;
	ld.global.f32 	%f2, [%rd23];
	mul.f32 	%f3, %f1, %f2;
	atom.global.add.f32 	%f4, [%rd21], %f3;
$L__BB1_2:
	ret;

}


// ===== COMPILED SASS (sm_100) =====

	.target	sm_100

	.elftype	@"ET_EXEC"


//--------------------- .note.nv.tkinfo           --------------------------
	.section	.note.nv.tkinfo,"",@"SHT_NOTE"
	.sectionflags	@"SHF_NOTE_NV_TKINFO"
	.tkinfo
        /*0018*/ 	.word	0x00000002
        /*0030*/ 	.string	""
        /*0030*/ 	.string	"ptxas"
        /*0030*/ 	.string	"Cuda compilation tools, release 13.0, V13.0.88"
        /*0030*/ 	.string	"Build cuda_13.0.r13.0/compiler.36424714_0"
        /*0030*/ 	.string	"-arch sm_100 -m 64 "



//--------------------- .note.nv.cuinfo           --------------------------
	.section	.note.nv.cuinfo,"",@"SHT_NOTE"
	.sectionflags	@"SHF_NOTE_NV_CUINFO"
        /*0018*/ 	.short	0x0002
        /*001a*/ 	.short	0x0064
        /*001c*/ 	.short	0x0082
	.zero		2


//--------------------- .nv.info                  --------------------------
	.section	.nv.info,"",@"SHT_CUDA_INFO"
	.align	4


	//----- nvinfo : EIATTR_REGCOUNT
	.align		4
        /*0000*/ 	.byte	0x04, 0x2f
        /*0002*/ 	.short	(.L_1 - .L_0)
	.align		4
.L_0:
        /*0004*/ 	.word	index@(_Z19spmv_per_entire_rowPKmS0_PKfS2_Pfmm)
        /*0008*/ 	.word	0x00000022


	//----- nvinfo : EIATTR_FRAME_SIZE
	.align		4
.L_1:
        /*000c*/ 	.byte	0x04, 0x11
        /*000e*/ 	.short	(.L_3 - .L_2)
	.align		4
.L_2:
        /*0010*/ 	.word	index@(_Z19spmv_per_entire_rowPKmS0_PKfS2_Pfmm)
        /*0014*/ 	.word	0x00000000


	//----- nvinfo : EIATTR_REGCOUNT
	.align		4
.L_3:
        /*0018*/ 	.byte	0x04, 0x2f
        /*001a*/ 	.short	(.L_5 - .L_4)
	.align		4
.L_4:
        /*001c*/ 	.word	index@(_Z16spmv_with_atomicPKmS0_PKfS2_Pfm)
        /*0020*/ 	.word	0x0000000e


	//----- nvinfo : EIATTR_FRAME_SIZE
	.align		4
.L_5:
        /*0024*/ 	.byte	0x04, 0x11
        /*0026*/ 	.short	(.L_7 - .L_6)
	.align		4
.L_6:
        /*0028*/ 	.word	index@(_Z16spmv_with_atomicPKmS0_PKfS2_Pfm)
        /*002c*/ 	.word	0x00000000


	//----- nvinfo : EIATTR_MIN_STACK_SIZE
	.align		4
.L_7:
        /*0030*/ 	.byte	0x04, 0x12
        /*0032*/ 	.short	(.L_9 - .L_8)
	.align		4
.L_8:
        /*0034*/ 	.word	index@(_Z16spmv_with_atomicPKmS0_PKfS2_Pfm)
        /*0038*/ 	.word	0x00000000


	//----- nvinfo : EIATTR_MIN_STACK_SIZE
	.align		4
.L_9:
        /*003c*/ 	.byte	0x04, 0x12
        /*003e*/ 	.short	(.L_11 - .L_10)
	.align		4
.L_10:
        /*0040*/ 	.word	index@(_Z19spmv_per_entire_rowPKmS0_PKfS2_Pfmm)
        /*0044*/ 	.word	0x00000000
.L_11:


//--------------------- .nv.compat                --------------------------
	.section	.nv.compat,"",@"SHT_CUDA_COMPAT_INFO"
	.align	4
        /*0000*/ 	.byte	0x02, 0x09, 0x00, 0x00, 0x02, 0x02, 0x01, 0x00, 0x02, 0x05, 0x05, 0x00, 0x03, 0x07, 0x01, 0x01
        /*0010*/ 	.byte	0x02, 0x03, 0x00, 0x00, 0x02, 0x06, 0x01, 0x00, 0x04, 0x0b, 0x08, 0x00, 0x09, 0x00, 0x00, 0x00
        /*0020*/ 	.byte	0x00, 0x00, 0x00, 0x00


//--------------------- .nv.info._Z16spmv_with_atomicPKmS0_PKfS2_Pfm --------------------------
	.section	.nv.info._Z16spmv_with_atomicPKmS0_PKfS2_Pfm,"",@"SHT_CUDA_INFO"
	.sectionflags	@""
	.align	4


	//----- nvinfo : EIATTR_CUDA_API_VERSION
	.align		4
        /*0000*/ 	.byte	0x04, 0x37
        /*0002*/ 	.short	(.L_13 - .L_12)
.L_12:
        /*0004*/ 	.word	0x00000082


	//----- nvinfo : EIATTR_KPARAM_INFO
	.align		4
.L_13:
        /*0008*/ 	.byte	0x04, 0x17
        /*000a*/ 	.short	(.L_15 - .L_14)
.L_14:
        /*000c*/ 	.word	0x00000000
        /*0010*/ 	.short	0x0005
        /*0012*/ 	.short	0x0028
        /*0014*/ 	.byte	0x00, 0xf0, 0x21, 0x00


	//----- nvinfo : EIATTR_KPARAM_INFO
	.align		4
.L_15:
        /*0018*/ 	.byte	0x04, 0x17
        /*001a*/ 	.short	(.L_17 - .L_16)
.L_16:
        /*001c*/ 	.word	0x00000000
        /*0020*/ 	.short	0x0004
        /*0022*/ 	.short	0x0020
        /*0024*/ 	.byte	0x00, 0xf5, 0x21, 0x00


	//----- nvinfo : EIATTR_KPARAM_INFO
	.align		4
.L_17:
        /*0028*/ 	.byte	0x04, 0x17
        /*002a*/ 	.short	(.L_19 - .L_18)
.L_18:
        /*002c*/ 	.word	0x00000000
        /*0030*/ 	.short	0x0003
        /*0032*/ 	.short	0x0018
        /*0034*/ 	.byte	0x00, 0xf5, 0x21, 0x00


	//----- nvinfo : EIATTR_KPARAM_INFO
	.align		4
.L_19:
        /*0038*/ 	.byte	0x04, 0x17
        /*003a*/ 	.short	(.L_21 - .L_20)
.L_20:
        /*003c*/ 	.word	0x00000000
        /*0040*/ 	.short	0x0002
        /*0042*/ 	.short	0x0010
        /*0044*/ 	.byte	0x00, 0xf5, 0x21, 0x00


	//----- nvinfo : EIATTR_KPARAM_INFO
	.align		4
.L_21:
        /*0048*/ 	.byte	0x04, 0x17
        /*004a*/ 	.short	(.L_23 - .L_22)
.L_22:
        /*004c*/ 	.word	0x00000000
        /*0050*/ 	.short	0x0001
        /*0052*/ 	.short	0x0008
        /*0054*/ 	.byte	0x00, 0xf5, 0x21, 0x00


	//----- nvinfo : EIATTR_KPARAM_INFO
	.align		4
.L_23:
        /*0058*/ 	.byte	0x04, 0x17
        /*005a*/ 	.short	(.L_25 - .L_24)
.L_24:
        /*005c*/ 	.word	0x00000000
        /*0060*/ 	.short	0x0000
        /*0062*/ 	.short	0x0000
        /*0064*/ 	.byte	0x00, 0xf5, 0x21, 0x00


	//----- nvinfo : EIATTR_SPARSE_MMA_MASK
	.align		4
.L_25:
        /*0068*/ 	.byte	0x03, 0x50
        /*006a*/ 	.short	0x0000


	//----- nvinfo : EIATTR_MAXREG_COUNT
	.align		4
        /*006c*/ 	.byte	0x03, 0x1b
        /*006e*/ 	.short	0x00ff


	//----- nvinfo : EIATTR_MERCURY_ISA_VERSION
	.align		4
        /*0070*/ 	.byte	0x03, 0x5f
        /*0072*/ 	.short	0x0101


	//----- nvinfo : EIATTR_VRC_CTA_INIT_COUNT
	.align		4
        /*0074*/ 	.byte	0x02, 0x4a
	.zero		1
	.zero		1


	//----- nvinfo : EIATTR_EXIT_INSTR_OFFSETS
	.align		4
        /*0078*/ 	.byte	0x04, 0x1c
        /*007a*/ 	.short	(.L_27 - .L_26)


	//   ....[0]....
.L_26:
        /*007c*/ 	.word	0x00000080


	//   ....[1]....
        /*0080*/ 	.word	0x000001f0


	//----- nvinfo : EIATTR_CBANK_PARAM_SIZE
	.align		4
.L_27:
        /*0084*/ 	.byte	0x03, 0x19
        /*0086*/ 	.short	0x0030


	//----- nvinfo : EIATTR_PARAM_CBANK
	.align		4
        /*0088*/ 	.byte	0x04, 0x0a
        /*008a*/ 	.short	(.L_29 - .L_28)
	.align		4
.L_28:
        /*008c*/ 	.word	index@(.nv.constant0._Z16spmv_with_atomicPKmS0_PKfS2_Pfm)
        /*0090*/ 	.short	0x0380
        /*0092*/ 	.short	0x0030


	//----- nvinfo : EIATTR_SW_WAR
	.align		4
.L_29:
        /*0094*/ 	.byte	0x04, 0x36
        /*0096*/ 	.short	(.L_31 - .L_30)
.L_30:
        /*0098*/ 	.word	0x00000008
.L_31:


//--------------------- .nv.info._Z19spmv_per_entire_rowPKmS0_PKfS2_Pfmm --------------------------
	.section	.nv.info._Z19spmv_per_entire_rowPKmS0_PKfS2_Pfmm,"",@"SHT_CUDA_INFO"
	.sectionflags	@""
	.align	4


	//----- nvinfo : EIATTR_CUDA_API_VERSION
	.align		4
        /*0000*/ 	.byte	0x04, 0x37
        /*0002*/ 	.short	(.L_33 - .L_32)
.L_32:
        /*0004*/ 	.word	0x00000082


	//----- nvinfo : EIATTR_KPARAM_INFO
	.align		4
.L_33:
        /*0008*/ 	.byte	0x04, 0x17
        /*000a*/ 	.short	(.L_35 - .L_34)
.L_34:
        /*000c*/ 	.word	0x00000000
        /*0010*/ 	.short	0x0006
        /*0012*/ 	.short	0x0030
        /*0014*/ 	.byte	0x00, 0xf0, 0x21, 0x00


	//----- nvinfo : EIATTR_KPARAM_INFO
	.align		4
.L_35:
        /*0018*/ 	.byte	0x04, 0x17
        /*001a*/ 	.short	(.L_37 - .L_36)
.L_36:
        /*001c*/ 	.word	0x00000000
        /*0020*/ 	.short	0x0005
        /*0022*/ 	.short	0x0028
        /*0024*/ 	.byte	0x00, 0xf0, 0x21, 0x00


	//----- nvinfo : EIATTR_KPARAM_INFO
	.align		4
.L_37:
        /*0028*/ 	.byte	0x04, 0x17
        /*002a*/ 	.short	(.L_39 - .L_38)
.L_38:
        /*002c*/ 	.word	0x00000000
        /*0030*/ 	.short	0x0004
        /*0032*/ 	.short	0x0020
        /*0034*/ 	.byte	0x00, 0xf5, 0x21, 0x00


	//----- nvinfo : EIATTR_KPARAM_INFO
	.align		4
.L_39:
        /*0038*/ 	.byte	0x04, 0x17
        /*003a*/ 	.short	(.L_41 - .L_40)
.L_40:
        /*003c*/ 	.word	0x00000000
        /*0040*/ 	.short	0x0003
        /*0042*/ 	.short	0x0018
        /*0044*/ 	.byte	0x00, 0xf5, 0x21, 0x00


	//----- nvinfo : EIATTR_KPARAM_INFO
	.align		4
.L_41:
        /*0048*/ 	.byte	0x04, 0x17
        /*004a*/ 	.short	(.L_43 - .L_42)
.L_42:
        /*004c*/ 	.word	0x00000000
        /*0050*/ 	.short	0x0002
        /*0052*/ 	.short	0x0010
        /*0054*/ 	.byte	0x00, 0xf5, 0x21, 0x00


	//----- nvinfo : EIATTR_KPARAM_INFO
	.align		4
.L_43:
        /*0058*/ 	.byte	0x04, 0x17
        /*005a*/ 	.short	(.L_45 - .L_44)
.L_44:
        /*005c*/ 	.word	0x00000000
        /*0060*/ 	.short	0x0001
        /*0062*/ 	.short	0x0008
        /*0064*/ 	.byte	0x00, 0xf5, 0x21, 0x00


	//----- nvinfo : EIATTR_KPARAM_INFO
	.align		4
.L_45:
        /*0068*/ 	.byte	0x04, 0x17
        /*006a*/ 	.short	(.L_47 - .L_46)
.L_46:
        /*006c*/ 	.word	0x00000000
        /*0070*/ 	.short	0x0000
        /*0072*/ 	.short	0x0000
        /*0074*/ 	.byte	0x00, 0xf5, 0x21, 0x00


	//----- nvinfo : EIATTR_SPARSE_MMA_MASK
	.align		4
.L_47:
        /*0078*/ 	.byte	0x03, 0x50
        /*007a*/ 	.short	0x0000


	//----- nvinfo : EIATTR_MAXREG_COUNT
	.align		4
        /*007c*/ 	.byte	0x03, 0x1b
        /*007e*/ 	.short	0x00ff


	//----- nvinfo : EIATTR_MERCURY_ISA_VERSION
	.align		4
        /*0080*/ 	.byte	0x03, 0x5f
        /*0082*/ 	.short	0x0101


	//----- nvinfo : EIATTR_VRC_CTA_INIT_COUNT
	.align		4
        /*0084*/ 	.byte	0x02, 0x4a
	.zero		1
	.zero		1


	//----- nvinfo : EIATTR_EXIT_INSTR_OFFSETS
	.align		4
        /*0088*/ 	.byte	0x04, 0x1c
        /*008a*/ 	.short	(.L_49 - .L_48)


	//   ....[0]....
.L_48:
        /*008c*/ 	.word	0x00000080


	//   ....[1]....
        /*0090*/ 	.word	0x00001550


	//----- nvinfo : EIATTR_CRS_STACK_SIZE
	.align		4
.L_49:
        /*0094*/ 	.byte	0x04, 0x1e
        /*0096*/ 	.short	(.L_51 - .L_50)
.L_50:
        /*0098*/ 	.word	0x00000000


	//----- nvinfo : EIATTR_CBANK_PARAM_SIZE
	.align		4
.L_51:
        /*009c*/ 	.byte	0x03, 0x19
        /*009e*/ 	.short	0x0038


	//----- nvinfo : EIATTR_PARAM_CBANK
	.align		4
        /*00a0*/ 	.byte	0x04, 0x0a
        /*00a2*/ 	.short	(.L_53 - .L_52)
	.align		4
.L_52:
        /*00a4*/ 	.word	index@(.nv.constant0._Z19spmv_per_entire_rowPKmS0_PKfS2_Pfmm)
        /*00a8*/ 	.short	0x0380
        /*00aa*/ 	.short	0x0038


	//----- nvinfo : EIATTR_SW_WAR
	.align		4
.L_53:
        /*00ac*/ 	.byte	0x04, 0x36
        /*00ae*/ 	.short	(.L_55 - .L_54)
.L_54:
        /*00b0*/ 	.word	0x00000008
.L_55:


//--------------------- .nv.callgraph             --------------------------
	.section	.nv.callgraph,"",@"SHT_CUDA_CALLGRAPH"
	.align	4
	.sectionentsize	8
	.align		4
        /*0000*/ 	.word	0x00000000
	.align		4
        /*0004*/ 	.word	0xffffffff
	.align		4
        /*0008*/ 	.word	0x00000000
	.align		4
        /*000c*/ 	.word	0xfffffffe
	.align		4
        /*0010*/ 	.word	0x00000000
	.align		4
        /*0014*/ 	.word	0xfffffffd
	.align		4
        /*0018*/ 	.word	0x00000000
	.align		4
        /*001c*/ 	.word	0xfffffffc


//--------------------- .text._Z16spmv_with_atomicPKmS0_PKfS2_Pfm --------------------------
	.section	.text._Z16spmv_with_atomicPKmS0_PKfS2_Pfm,"ax",@progbits
	.align	128
        .global         _Z16spmv_with_atomicPKmS0_PKfS2_Pfm
        .type           _Z16spmv_with_atomicPKmS0_PKfS2_Pfm,@function
        .size           _Z16spmv_with_atomicPKmS0_PKfS2_Pfm,(.L_x_18 - _Z16spmv_with_atomicPKmS0_PKfS2_Pfm)
        .other          _Z16spmv_with_atomicPKmS0_PKfS2_Pfm,@"STO_CUDA_ENTRY STV_DEFAULT"
_Z16spmv_with_atomicPKmS0_PKfS2_Pfm:
.text._Z16spmv_with_atomicPKmS0_PKfS2_Pfm:
[----:B------:R-:W-:Y:S01]  /*0000*/  LDC R1, c[0x0][0x37c] ;  /* 0x0000df00ff017b82 */ /* 0x000fe20000000800 */
[----:B------:R-:W0:Y:S01]  /*0010*/  S2R R0, SR_CTAID.X ;  /* 0x0000000000007919 */ /* 0x000e220000002500 */
[----:B------:R-:W0:Y:S01]  /*0020*/  LDCU UR4, c[0x0][0x360] ;  /* 0x00006c00ff0477ac */ /* 0x000e220008000800 */
[----:B------:R-:W0:Y:S01]  /*0030*/  S2R R3, SR_TID.X ;  /* 0x0000000000037919 */ /* 0x000e220000002100 */
[----:B------:R-:W1:Y:S01]  /*0040*/  LDCU.64 UR6, c[0x0][0x3a8] ;  /* 0x00007500ff0677ac */ /* 0x000e620008000a00 */
[----:B0-----:R-:W-:-:S05]  /*0050*/  IMAD R0, R0, UR4, R3 ;  /* 0x0000000400007c24 */ /* 0x001fca000f8e0203 */
[----:B-1----:R-:W-:-:S04]  /*0060*/  ISETP.GE.U32.AND P0, PT, R0, UR6, PT ;  /* 0x0000000600007c0c */ /* 0x002fc8000bf06070 */
[----:B------:R-:W-:-:S13]  /*0070*/  ISETP.GE.U32.AND.EX P0, PT, RZ, UR7, PT, P0 ;  /* 0x00000007ff007c0c */ /* 0x000fda000bf06100 */
[----:B------:R-:W-:Y:S05]  /*0080*/  @P0 EXIT ;  /* 0x000000000000094d */ /* 0x000fea0003800000 */
[----:B------:R-:W0:Y:S01]  /*0090*/  LDCU.128 UR8, c[0x0][0x380] ;  /* 0x00007000ff0877ac */ /* 0x000e220008000c00 */
[----:B------:R-:W-:Y:S01]  /*00a0*/  IMAD.SHL.U32 R4, R0, 0x8, RZ ;  /* 0x0000000800047824 */ /* 0x000fe200078e00ff */
[----:B------:R-:W-:Y:S01]  /*00b0*/  SHF.R.U32.HI R5, RZ, 0x1d, R0 ;  /* 0x0000001dff057819 */ /* 0x000fe20000011600 */
[----:B------:R-:W1:Y:S01]  /*00c0*/  LDCU.64 UR4, c[0x0][0x358] ;  /* 0x00006b00ff0477ac */ /* 0x000e620008000a00 */
[----:B------:R-:W2:Y:S01]  /*00d0*/  LDCU.128 UR12, c[0x0][0x390] ;  /* 0x00007200ff0c77ac */ /* 0x000ea20008000c00 */
[----:B------:R-:W3:Y:S01]  /*00e0*/  LDCU.64 UR6, c[0x0][0x3a0] ;  /* 0x00007400ff0677ac */ /* 0x000ee20008000a00 */
[----:B0-----:R-:W-:-:S04]  /*00f0*/  IADD3 R6, P0, PT, R4, UR10, RZ ;  /* 0x0000000a04067c10 */ /* 0x001fc8000ff1e0ff */
[----:B------:R-:W-:-:S05]  /*0100*/  IADD3.X R7, PT, PT, R5, UR11, RZ, P0, !PT ;  /* 0x0000000b05077c10 */ /* 0x000fca00087fe4ff */
[----:B-1----:R-:W4:Y:S01]  /*0110*/  LDG.E.64 R2, desc[UR4][R6.64] ;  /* 0x0000000406027981 */ /* 0x002f22000c1e1b00 */
[----:B------:R-:W-:Y:S02]  /*0120*/  IADD3 R4, P1, PT, R4, UR8, RZ ;  /* 0x0000000804047c10 */ /* 0x000fe4000ff3e0ff */
[C---:B--2---:R-:W-:Y:S02]  /*0130*/  LEA R8, P0, R0.reuse, UR12, 0x2 ;  /* 0x0000000c00087c11 */ /* 0x044fe4000f8010ff */
[----:B------:R-:W-:Y:S02]  /*0140*/  IADD3.X R5, PT, PT, R5, UR9, RZ, P1, !PT ;  /* 0x0000000905057c10 */ /* 0x000fe40008ffe4ff */
[----:B------:R-:W-:-:S05]  /*0150*/  LEA.HI.X R9, R0, UR13, RZ, 0x2, P0 ;  /* 0x0000000d00097c11 */ /* 0x000fca00080f14ff */
[----:B------:R-:W2:Y:S01]  /*0160*/  LDG.E R8, desc[UR4][R8.64] ;  /* 0x0000000408087981 */ /* 0x000ea2000c1e1900 */
[----:B----4-:R-:W-:-:S04]  /*0170*/  LEA R10, P1, R2, UR14, 0x2 ;  /* 0x0000000e020a7c11 */ /* 0x010fc8000f8210ff */
[----:B------:R-:W-:Y:S02]  /*0180*/  LEA.HI.X R11, R2, UR15, R3, 0x2, P1 ;  /* 0x0000000f020b7c11 */ /* 0x000fe400088f1403 */
[----:B------:R-:W3:Y:S04]  /*0190*/  LDG.E.64 R2, desc[UR4][R4.64] ;  /* 0x0000000404027981 */ /* 0x000ee8000c1e1b00 */
[----:B------:R-:W2:Y:S01]  /*01a0*/  LDG.E R11, desc[UR4][R10.64] ;  /* 0x000000040a0b7981 */ /* 0x000ea2000c1e1900 */
[----:B---3--:R-:W-:-:S04]  /*01b0*/  LEA R6, P0, R2, UR6, 0x2 ;  /* 0x0000000602067c11 */ /* 0x008fc8000f8010ff */
[----:B------:R-:W-:Y:S01]  /*01c0*/  LEA.HI.X R7, R2, UR7, R3, 0x2, P0 ;  /* 0x0000000702077c11 */ /* 0x000fe200080f1403 */
[----:B--2---:R-:W-:-:S05]  /*01d0*/  FMUL R3, R8, R11 ;  /* 0x0000000b08037220 */ /* 0x004fca0000400000 */
[----:B------:R-:W-:Y:S01]  /*01e0*/  REDG.E.ADD.F32.FTZ.RN.STRONG.GPU desc[UR4][R6.64], R3 ;  /* 0x00000003060079a6 */ /* 0x000fe2000c12f304 */
[----:B------:R-:W-:Y:S05]  /*01f0*/  EXIT ;  /* 0x000000000000794d */ /* 0x000fea0003800000 */
.L_x_0:
[----:B------:R-:W-:-:S00]  /*0200*/  BRA `(.L_x_0) ;  /* 0xfffffffc00fc7947 */ /* 0x000fc0000383ffff */
[----:B------:R-:W-:-:S00]  /*0210*/  NOP ;  /* 0x0000000000007918 */ /* 0x000fc00000000000 */
        /* <DEDUP_REMOVED lines=14> */
.L_x_18:


//--------------------- .text._Z19spmv_per_entire_rowPKmS0_PKfS2_Pfmm --------------------------
	.section	.text._Z19spmv_per_entire_rowPKmS0_PKfS2_Pfmm,"ax",@progbits
	.align	128
        .global         _Z19spmv_per_entire_rowPKmS0_PKfS2_Pfmm
        .type           _Z19spmv_per_entire_rowPKmS0_PKfS2_Pfmm,@function
        .size           _Z19spmv_per_entire_rowPKmS0_PKfS2_Pfmm,(.L_x_19 - _Z19spmv_per_entire_rowPKmS0_PKfS2_Pfmm)
        .other          _Z19spmv_per_entire_rowPKmS0_PKfS2_Pfmm,@"STO_CUDA_ENTRY STV_DEFAULT"
_Z19spmv_per_entire_rowPKmS0_PKfS2_Pfmm:
.text._Z19spmv_per_entire_rowPKmS0_PKfS2_Pfmm:
        /* <DEDUP_REMOVED lines=9> */
[----:B------:R-:W0:Y:S01]  /*0090*/  LDCU.64 UR6, c[0x0][0x3b0] ;  /* 0x00007600ff0677ac */ /* 0x000e220008000a00 */
[----:B------:R-:W-:Y:S02]  /*00a0*/  IMAD.MOV.U32 R7, RZ, RZ, RZ ;  /* 0x000000ffff077224 */ /* 0x000fe400078e00ff */
[----:B------:R-:W-:Y:S01]  /*00b0*/  IMAD.MOV.U32 R3, RZ, RZ, RZ ;  /* 0x000000ffff037224 */ /* 0x000fe200078e00ff */
[----:B------:R-:W1:Y:S01]  /*00c0*/  LDCU.64 UR4, c[0x0][0x358] ;  /* 0x00006b00ff0477ac */ /* 0x000e620008000a00 */
[----:B0-----:R-:W-:-:S04]  /*00d0*/  UISETP.NE.U32.AND UP0, UPT, UR6, URZ, UPT ;  /* 0x000000ff0600728c */ /* 0x001fc8000bf05070 */
[----:B------:R-:W-:-:S09]  /*00e0*/  UISETP.NE.AND.EX UP0, UPT, UR7, URZ, UPT, UP0 ;  /* 0x000000ff0700728c */ /* 0x000fd2000bf05300 */
[----:B-1----:R-:W-:Y:S05]  /*00f0*/  BRA.U !UP0, `(.L_x_1) ;  /* 0x0000000108507547 */ /* 0x002fea000b800000 */
[----:B------:R-:W-:Y:S01]  /*0100*/  BSSY.RECONVERGENT B0, `(.L_x_1) ;  /* 0x0000013000007945 */ /* 0x000fe20003800200 */
[----:B------:R-:W-:Y:S01]  /*0110*/  CS2R R6, SRZ ;  /* 0x0000000000067805 */ /* 0x000fe2000001ff00 */
[----:B------:R-:W0:Y:S01]  /*0120*/  LDCU.64 UR8, c[0x0][0x3b0] ;  /* 0x00007600ff0877ac */ /* 0x000e220008000a00 */
[----:B------:R-:W1:Y:S01]  /*0130*/  LDCU.64 UR10, c[0x0][0x3b0] ;  /* 0x00007600ff0a77ac */ /* 0x000e620008000a00 */
[----:B------:R-:W2:Y:S04]  /*0140*/  LDCU.64 UR6, c[0x0][0x380] ;  /* 0x00007000ff0677ac */ /* 0x000ea80008000a00 */
.L_x_3:
[----:B--2---:R-:W-:-:S04]  /*0150*/  LEA R4, P0, R7, UR6, 0x3 ;  /* 0x0000000607047c11 */ /* 0x004fc8000f8018ff */
[----:B------:R-:W-:-:S05]  /*0160*/  LEA.HI.X R5, R7, UR7, R6, 0x3, P0 ;  /* 0x0000000707057c11 */ /* 0x000fca00080f1c06 */
[----:B------:R-:W2:Y:S02]  /*0170*/  LDG.E.64 R2, desc[UR4][R4.64] ;  /* 0x0000000404027981 */ /* 0x000ea4000c1e1b00 */
[----:B--2---:R-:W-:-:S04]  /*0180*/  ISETP.GE.U32.AND P0, PT, R2, R0, PT ;  /* 0x000000000200720c */ /* 0x004fc80003f06070 */
[----:B------:R-:W-:Y:S01]  /*0190*/  ISETP.GE.U32.AND.EX P0, PT, R3, RZ, PT, P0 ;  /* 0x000000ff0300720c */ /* 0x000fe20003f06100 */
[----:B------:R-:W-:-:S12]  /*01a0*/  IMAD.MOV.U32 R3, RZ, RZ, R6 ;  /* 0x000000ffff037224 */ /* 0x000fd800078e0006 */
[----:B------:R-:W-:Y:S05]  /*01b0*/  @P0 BRA `(.L_x_2) ;  /* 0x00000000001c0947 */ /* 0x000fea0003800000 */
[----:B------:R-:W-:-:S05]  /*01c0*/  IADD3 R7, P0, PT, R7, 0x1, RZ ;  /* 0x0000000107077810 */ /* 0x000fca0007f1e0ff */
[----:B------:R-:W-:Y:S01]  /*01d0*/  IMAD.X R6, RZ, RZ, R6, P0 ;  /* 0x000000ffff067224 */ /* 0x000fe200000e0606 */
[----:B-1----:R-:W-:-:S04]  /*01e0*/  ISETP.NE.U32.AND P0, PT, R7, UR10, PT ;  /* 0x0000000a07007c0c */ /* 0x002fc8000bf05070 */
[----:B------:R-:W-:-:S13]  /*01f0*/  ISETP.NE.AND.EX P0, PT, R6, UR11, PT, P0 ;  /* 0x0000000b06007c0c */ /* 0x000fda000bf05300 */
[----:B------:R-:W-:Y:S05]  /*0200*/  @P0 BRA `(.L_x_3) ;  /* 0xfffffffc00d00947 */ /* 0x000fea000383ffff */
[----:B0-----:R-:W-:Y:S02]  /*0210*/  IMAD.U32 R7, RZ, RZ, UR8 ;  /* 0x00000008ff077e24 */ /* 0x001fe4000f8e00ff */
[----:B------:R-:W-:-:S07]  /*0220*/  IMAD.U32 R3, RZ, RZ, UR9 ;  /* 0x00000009ff037e24 */ /* 0x000fce000f8e00ff */
.L_x_2:
[----:B01----:R-:W-:Y:S05]  /*0230*/  BSYNC.RECONVERGENT B0 ;  /* 0x0000000000007941 */ /* 0x003fea0003800200 */
.L_x_1:
[----:B------:R-:W0:Y:S01]  /*0240*/  LDCU.64 UR6, c[0x0][0x3b0] ;  /* 0x00007600ff0677ac */ /* 0x000e220008000a00 */
[----:B------:R-:W-:Y:S01]  /*0250*/  BSSY.RECONVERGENT B0, `(.L_x_4) ;  /* 0x000001a000007945 */ /* 0x000fe20003800200 */
[----:B------:R-:W-:Y:S01]  /*0260*/  IMAD.MOV.U32 R6, RZ, RZ, R7 ;  /* 0x000000ffff067224 */ /* 0x000fe200078e0007 */
[----:B------:R-:W1:Y:S01]  /*0270*/  LDCU.64 UR10, c[0x0][0x3b0] ;  /* 0x00007600ff0a77ac */ /* 0x000e620008000a00 */
[----:B------:R-:W-:Y:S01]  /*0280*/  IMAD.MOV.U32 R9, RZ, RZ, R3 ;  /* 0x000000ffff097224 */ /* 0x000fe200078e0003 */
[----:B------:R-:W2:Y:S01]  /*0290*/  LDCU.64 UR8, c[0x0][0x380] ;  /* 0x00007000ff0877ac */ /* 0x000ea20008000a00 */
[----:B0-----:R-:W-:-:S04]  /*02a0*/  ISETP.GE.U32.AND P0, PT, R7, UR6, PT ;  /* 0x0000000607007c0c */ /* 0x001fc8000bf06070 */
[----:B------:R-:W-:-:S13]  /*02b0*/  ISETP.GE.U32.AND.EX P0, PT, R3, UR7, PT, P0 ;  /* 0x0000000703007c0c */ /* 0x000fda000bf06100 */
[----:B-12---:R-:W-:Y:S05]  /*02c0*/  @P0 BRA `(.L_x_5) ;  /* 0x0000000000480947 */ /* 0x006fea0003800000 */
[----:B------:R-:W0:Y:S01]  /*02d0*/  LDC R8, c[0x0][0x3b0] ;  /* 0x0000ec00ff087b82 */ /* 0x000e220000000800 */
[----:B------:R-:W-:Y:S02]  /*02e0*/  IMAD.MOV.U32 R2, RZ, RZ, R7 ;  /* 0x000000ffff027224 */ /* 0x000fe400078e0007 */
[----:B------:R-:W-:-:S05]  /*02f0*/  IMAD.MOV.U32 R9, RZ, RZ, R3 ;  /* 0x000000ffff097224 */ /* 0x000fca00078e0003 */
[----:B------:R-:W1:Y:S02]  /*0300*/  LDC R10, c[0x0][0x3b4] ;  /* 0x0000ed00ff0a7b82 */ /* 0x000e640000000800 */
.L_x_6:
[----:B------:R-:W-:-:S04]  /*0310*/  LEA R4, P0, R2, UR8, 0x3 ;  /* 0x0000000802047c11 */ /* 0x000fc8000f8018ff */
[----:B------:R-:W-:-:S06]  /*0320*/  LEA.HI.X R5, R2, UR9, R9, 0x3, P0 ;  /* 0x0000000902057c11 */ /* 0x000fcc00080f1c09 */
[----:B------:R-:W2:Y:S01]  /*0330*/  LDG.E.64 R4, desc[UR4][R4.64] ;  /* 0x0000000404047981 */ /* 0x000ea2000c1e1b00 */
[----:B------:R-:W-:Y:S01]  /*0340*/  IMAD.MOV.U32 R6, RZ, RZ, R2 ;  /* 0x000000ffff067224 */ /* 0x000fe200078e0002 */
[----:B--2---:R-:W-:-:S04]  /*0350*/  ISETP.NE.U32.AND P0, PT, R4, R0, PT ;  /* 0x000000000400720c */ /* 0x004fc80003f05070 */
[----:B------:R-:W-:-:S13]  /*0360*/  ISETP.NE.AND.EX P0, PT, R5, RZ, PT, P0 ;  /* 0x000000ff0500720c */ /* 0x000fda0003f05300 */
[----:B------:R-:W-:Y:S05]  /*0370*/  @P0 BRA `(.L_x_5) ;  /* 0x00000000001c0947 */ /* 0x000fea0003800000 */
[----:B------:R-:W-:-:S05]  /*0380*/  IADD3 R2, P0, PT, R2, 0x1, RZ ;  /* 0x0000000102027810 */ /* 0x000fca0007f1e0ff */
[----:B------:R-:W-:Y:S01]  /*0390*/  IMAD.X R9, RZ, RZ, R9, P0 ;  /* 0x000000ffff097224 */ /* 0x000fe200000e0609 */
[----:B------:R-:W-:-:S04]  /*03a0*/  ISETP.GE.U32.AND P0, PT, R2, UR10, PT ;  /* 0x0000000a02007c0c */ /* 0x000fc8000bf06070 */
[----:B------:R-:W-:-:S13]  /*03b0*/  ISETP.GE.U32.AND.EX P0, PT, R9, UR11, PT, P0 ;  /* 0x0000000b09007c0c */ /* 0x000fda000bf06100 */
[----:B------:R-:W-:Y:S05]  /*03c0*/  @!P0 BRA `(.L_x_6) ;  /* 0xfffffffc00d08947 */ /* 0x000fea000383ffff */
[----:B0-----:R-:W-:Y:S02]  /*03d0*/  IMAD.MOV.U32 R6, RZ, RZ, R8 ;  /* 0x000000ffff067224 */ /* 0x001fe400078e0008 */
[----:B-1----:R-:W-:-:S07]  /*03e0*/  IMAD.MOV.U32 R9, RZ, RZ, R10 ;  /* 0x000000ffff097224 */ /* 0x002fce00078e000a */
.L_x_5:
[----:B------:R-:W-:Y:S05]  /*03f0*/  BSYNC.RECONVERGENT B0 ;  /* 0x0000000000007941 */ /* 0x000fea0003800200 */
.L_x_4:
[----:B------:R-:W-:Y:S01]  /*0400*/  ISETP.GE.U32.AND P0, PT, R7, R6, PT ;  /* 0x000000060700720c */ /* 0x000fe20003f06070 */
[----:B------:R-:W2:Y:S01]  /*0410*/  LDCU.64 UR10, c[0x0][0x398] ;  /* 0x00007300ff0a77ac */ /* 0x000ea20008000a00 */
[----:B------:R-:W-:Y:S01]  /*0420*/  BSSY.RECONVERGENT B0, `(.L_x_7) ;  /* 0x000010e000007945 */ /* 0x000fe20003800200 */
[----:B------:R-:W-:Y:S01]  /*0430*/  IMAD.MOV.U32 R2, RZ, RZ, RZ ;  /* 0x000000ffff027224 */ /* 0x000fe200078e00ff */
[----:B------:R-:W-:-:S13]  /*0440*/  ISETP.GE.U32.AND.EX P0, PT, R3, R9, PT, P0 ;  /* 0x000000090300720c */ /* 0x000fda0003f06100 */
[----:B------:R-:W-:Y:S05]  /*0450*/  @P0 BRA `(.L_x_8) ;  /* 0x0000001000280947 */ /* 0x000fea0003800000 */
[CC--:B------:R-:W-:Y:S01]  /*0460*/  IADD3 R2, P0, PT, -R6.reuse, R7.reuse, RZ ;  /* 0x0000000706027210 */ /* 0x0c0fe20007f1e1ff */
[----:B------:R-:W-:Y:S01]  /*0470*/  BSSY.RECONVERGENT B1, `(.L_x_9) ;  /* 0x0000082000017945 */ /* 0x000fe20003800200 */
[----:B------:R-:W-:Y:S02]  /*0480*/  IADD3 R4, P2, PT, R6, -R7, RZ ;  /* 0x8000000706047210 */ /* 0x000fe40007f5e0ff */
[----:B------:R-:W-:Y:S01]  /*0490*/  ISETP.GT.U32.AND P1, PT, R2, -0x10, PT ;  /* 0xfffffff00200780c */ /* 0x000fe20003f24070 */
[----:B------:R-:W-:Y:S01]  /*04a0*/  IMAD.X R2, R3, 0x1, ~R9, P0 ;  /* 0x0000000103027824 */ /* 0x000fe200000e0e09 */
[----:B------:R-:W-:Y:S01]  /*04b0*/  LOP3.LUT R5, R4, 0xf, RZ, 0xc0, !PT ;  /* 0x0000000f04057812 */ /* 0x000fe200078ec0ff */
[----:B------:R-:W-:-:S03]  /*04c0*/  IMAD.X R6, R9, 0x1, ~R3, P2 ;  /* 0x0000000109067824 */ /* 0x000fc600010e0e03 */
[----:B------:R-:W-:Y:S01]  /*04d0*/  ISETP.GT.U32.AND.EX P1, PT, R2, -0x1, PT, P1 ;  /* 0xffffffff0200780c */ /* 0x000fe20003f24110 */
[----:B------:R-:W-:Y:S01]  /*04e0*/  IMAD.MOV.U32 R2, RZ, RZ, RZ ;  /* 0x000000ffff027224 */ /* 0x000fe200078e00ff */
[----:B------:R-:W-:-:S04]  /*04f0*/  ISETP.NE.U32.AND P0, PT, R5, RZ, PT ;  /* 0x000000ff0500720c */ /* 0x000fc80003f05070 */
[----:B------:R-:W-:-:S07]  /*0500*/  ISETP.NE.AND.EX P0, PT, RZ, RZ, PT, P0 ;  /* 0x000000ffff00720c */ /* 0x000fce0003f05300 */
[----:B------:R-:W-:Y:S06]  /*0510*/  @P1 BRA `(.L_x_10) ;  /* 0x0000000400dc1947 */ /* 0x000fec0003800000 */
[----:B------:R-:W1:Y:S01]  /*0520*/  LDCU.64 UR6, c[0x0][0x390] ;  /* 0x00007200ff0677ac */ /* 0x000e620008000a00 */
[----:B0-----:R-:W-:Y:S01]  /*0530*/  LOP3.LUT R8, R4, 0xfffffff0, RZ, 0xc0, !PT ;  /* 0xfffffff004087812 */ /* 0x001fe200078ec0ff */
[----:B------:R-:W-:Y:S01]  /*0540*/  IMAD.MOV.U32 R2, RZ, RZ, RZ ;  /* 0x000000ffff027224 */ /* 0x000fe200078e00ff */
[----:B------:R-:W0:Y:S01]  /*0550*/  LDCU.64 UR8, c[0x0][0x388] ;  /* 0x00007100ff0877ac */ /* 0x000e220008000a00 */
[C---:B-1----:R-:W-:Y:S02]  /*0560*/  LEA R10, P1, R7.reuse, UR6, 0x2 ;  /* 0x00000006070a7c11 */ /* 0x042fe4000f8210ff */
[C---:B0-----:R-:W-:Y:S02]  /*0570*/  LEA R12, P2, R7.reuse, UR8, 0x3 ;  /* 0x00000008070c7c11 */ /* 0x041fe4000f8418ff */
[----:B------:R-:W-:Y:S02]  /*0580*/  LEA.HI.X R11, R7, UR7, R3, 0x2, P1 ;  /* 0x00000007070b7c11 */ /* 0x000fe400088f1403 */
[----:B------:R-:W-:-:S02]  /*0590*/  IADD3 R10, P1, PT, R10, 0x20, RZ ;  /* 0x000000200a0a7810 */ /* 0x000fc40007f3e0ff */
[----:B------:R-:W-:Y:S02]  /*05a0*/  IADD3 R12, P3, PT, R12, 0x40, RZ ;  /* 0x000000400c0c7810 */ /* 0x000fe40007f7e0ff */
[----:B------:R-:W-:Y:S01]  /*05b0*/  LEA.HI.X R13, R7, UR9, R3, 0x3, P2 ;  /* 0x00000009070d7c11 */ /* 0x000fe200090f1c03 */
[----:B------:R-:W-:-:S04]  /*05c0*/  IMAD.X R11, RZ, RZ, R11, P1 ;  /* 0x000000ffff0b7224 */ /* 0x000fc800008e060b */
[----:B------:R-:W-:-:S07]  /*05d0*/  IMAD.X R13, RZ, RZ, R13, P3 ;  /* 0x000000ffff0d7224 */ /* 0x000fce00018e060d */
.L_x_11:
[----:B------:R-:W2:Y:S04]  /*05e0*/  LDG.E.64 R16, desc[UR4][R12.64+-0x40] ;  /* 0xffffc0040c107981 */ /* 0x000ea8000c1e1b00 */
[----:B------:R-:W3:Y:S04]  /*05f0*/  LDG.E.64 R14, desc[UR4][R12.64+-0x38] ;  /* 0xffffc8040c0e7981 */ /* 0x000ee8000c1e1b00 */
[----:B------:R-:W4:Y:S04]  /*0600*/  LDG.E.64 R20, desc[UR4][R12.64+-0x30] ;  /* 0xffffd0040c147981 */ /* 0x000f28000c1e1b00 */
[----:B------:R-:W5:Y:S04]  /*0610*/  LDG.E R24, desc[UR4][R10.64+-0x20] ;  /* 0xffffe0040a187981 */ /* 0x000f68000c1e1900 */
[----:B------:R-:W5:Y:S04]  /*0620*/  LDG.E R9, desc[UR4][R10.64+-0x18] ;  /* 0xffffe8040a097981 */ /* 0x000f68000c1e1900 */
[----:B------:R-:W5:Y:S04]  /*0630*/  LDG.E.64 R22, desc[UR4][R12.64+-0x20] ;  /* 0xffffe0040c167981 */ /* 0x000f68000c1e1b00 */
[----:B------:R-:W5:Y:S04]  /*0640*/  LDG.E.64 R30, desc[UR4][R12.64+-0x10] ;  /* 0xfffff0040c1e7981 */ /* 0x000f68000c1e1b00 */
[----:B------:R-:W5:Y:S01]  /*0650*/  LDG.E.64 R28, desc[UR4][R12.64+-0x8] ;  /* 0xfffff8040c1c7981 */ /* 0x000f62000c1e1b00 */
[----:B--2---:R-:W-:-:S04]  /*0660*/  LEA R26, P1, R16, UR10, 0x2 ;  /* 0x0000000a101a7c11 */ /* 0x004fc8000f8210ff */
[----:B------:R-:W-:Y:S02]  /*0670*/  LEA.HI.X R27, R16, UR11, R17, 0x2, P1 ;  /* 0x0000000b101b7c11 */ /* 0x000fe400088f1411 */
[C---:B---3--:R-:W-:Y:S01]  /*0680*/  LEA R18, P1, R14.reuse, UR10, 0x2 ;  /* 0x0000000a0e127c11 */ /* 0x048fe2000f8210ff */
[----:B------:R-:W2:Y:S03]  /*0690*/  LDG.E.64 R16, desc[UR4][R12.64+-0x28] ;  /* 0xffffd8040c107981 */ /* 0x000ea6000c1e1b00 */
[----:B------:R-:W-:Y:S01]  /*06a0*/  LEA.HI.X R19, R14, UR11, R15, 0x2, P1 ;  /* 0x0000000b0e137c11 */ /* 0x000fe200088f140f */
[----:B------:R-:W5:Y:S04]  /*06b0*/  LDG.E R26, desc[UR4][R26.64] ;  /* 0x000000041a1a7981 */ /* 0x000f68000c1e1900 */
[----:B------:R-:W3:Y:S01]  /*06c0*/  LDG.E R18, desc[UR4][R18.64] ;  /* 0x0000000412127981 */ /* 0x000ee2000c1e1900 */
[----:B----4-:R-:W-:-:S03]  /*06d0*/  LEA R14, P1, R20, UR10, 0x2 ;  /* 0x0000000a140e7c11 */ /* 0x010fc6000f8210ff */
[----:B------:R-:W4:Y:S04]  /*06e0*/  LDG.E R27, desc[UR4][R10.64+-0x14] ;  /* 0xffffec040a1b7981 */ /* 0x000f28000c1e1900 */
[----:B------:R-:W3:Y:S01]  /*06f0*/  LDG.E R19, desc[UR4][R10.64+-0x1c] ;  /* 0xffffe4040a137981 */ /* 0x000ee2000c1e1900 */
[----:B------:R-:W-:-:S05]  /*0700*/  LEA.HI.X R15, R20, UR11, R21, 0x2, P1 ;  /* 0x0000000b140f7c11 */ /* 0x000fca00088f1415 */
[----:B------:R-:W4:Y:S04]  /*0710*/  LDG.E R25, desc[UR4][R14.64] ;  /* 0x000000040e197981 */ /* 0x000f28000c1e1900 */
[----:B------:R-:W4:Y:S01]  /*0720*/  LDG.E.64 R14, desc[UR4][R12.64+-0x18] ;  /* 0xffffe8040c0e7981 */ /* 0x000f22000c1e1b00 */
[----:B-----5:R-:W-:-:S03]  /*0730*/  FFMA R24, R24, R26, R2 ;  /* 0x0000001a18187223 */ /* 0x020fc60000000002 */
[----:B------:R-:W5:Y:S04]  /*0740*/  LDG.E R2, desc[UR4][R10.64+-0x10] ;  /* 0xfffff0040a027981 */ /* 0x000f68000c1e1900 */
[----:B------:R-:W5:Y:S01]  /*0750*/  LDG.E R26, desc[UR4][R10.64+-0x8] ;  /* 0xfffff8040a1a7981 */ /* 0x000f62000c1e1900 */
[----:B---3--:R-:W-:Y:S01]  /*0760*/  FFMA R24, R19, R18, R24 ;  /* 0x0000001213187223 */ /* 0x008fe20000000018 */
[----:B--2---:R-:W-:-:S04]  /*0770*/  LEA R18, P1, R16, UR10, 0x2 ;  /* 0x0000000a10127c11 */ /* 0x004fc8000f8210ff */
[----:B------:R-:W-:Y:S02]  /*0780*/  LEA.HI.X R19, R16, UR11, R17, 0x2, P1 ;  /* 0x0000000b10137c11 */ /* 0x000fe400088f1411 */
[----:B------:R-:W2:Y:S01]  /*0790*/  LDG.E.64 R16, desc[UR4][R12.64] ;  /* 0x000000040c107981 */ /* 0x000ea2000c1e1b00 */
[----:B----4-:R-:W-:-:S03]  /*07a0*/  FFMA R25, R9, R25, R24 ;  /* 0x0000001909197223 */ /* 0x010fc60000000018 */
[----:B------:R0:W3:Y:S01]  /*07b0*/  LDG.E R24, desc[UR4][R18.64] ;  /* 0x0000000412187981 */ /* 0x0000e2000c1e1900 */
[----:B------:R-:W-:Y:S02]  /*07c0*/  LEA R20, P1, R22, UR10, 0x2 ;  /* 0x0000000a16147c11 */ /* 0x000fe4000f8210ff */
[----:B0-----:R-:W-:-:S04]  /*07d0*/  LEA R18, P2, R14, UR10, 0x2 ;  /* 0x0000000a0e127c11 */ /* 0x001fc8000f8410ff */
[----:B------:R-:W-:Y:S02]  /*07e0*/  LEA.HI.X R19, R14, UR11, R15, 0x2, P2 ;  /* 0x0000000b0e137c11 */ /* 0x000fe400090f140f */
[----:B------:R-:W4:Y:S01]  /*07f0*/  LDG.E.64 R14, desc[UR4][R12.64+0x8] ;  /* 0x000008040c0e7981 */ /* 0x000f22000c1e1b00 */
[----:B------:R-:W-:Y:S02]  /*0800*/  LEA.HI.X R21, R22, UR11, R23, 0x2, P1 ;  /* 0x0000000b16157c11 */ /* 0x000fe400088f1417 */
[----:B------:R-:W-:-:S04]  /*0810*/  LEA R22, P1, R30, UR10, 0x2 ;  /* 0x0000000a1e167c11 */ /* 0x000fc8000f8210ff */
[----:B------:R-:W5:Y:S01]  /*0820*/  LDG.E R21, desc[UR4][R20.64] ;  /* 0x0000000414157981 */ /* 0x000f62000c1e1900 */
[----:B------:R-:W-:-:S03]  /*0830*/  LEA.HI.X R23, R30, UR11, R31, 0x2, P1 ;  /* 0x0000000b1e177c11 */ /* 0x000fc600088f141f */
[----:B------:R-:W5:Y:S04]  /*0840*/  LDG.E.64 R30, desc[UR4][R12.64+0x28] ;  /* 0x000028040c1e7981 */ /* 0x000f68000c1e1b00 */
[----:B------:R-:W5:Y:S04]  /*0850*/  LDG.E R9, desc[UR4][R22.64] ;  /* 0x0000000416097981 */ /* 0x000f68000c1e1900 */
[----:B------:R0:W5:Y:S04]  /*0860*/  LDG.E R20, desc[UR4][R18.64] ;  /* 0x0000000412147981 */ /* 0x000168000c1e1900 */
[----:B------:R-:W5:Y:S01]  /*0870*/  LDG.E R22, desc[UR4][R10.64+-0xc] ;  /* 0xfffff4040a167981 */ /* 0x000f62000c1e1900 */
[----:B0-----:R-:W-:-:S04]  /*0880*/  LEA R18, P2, R28, UR10, 0x2 ;  /* 0x0000000a1c127c11 */ /* 0x001fc8000f8410ff */
[----:B------:R-:W-:Y:S02]  /*0890*/  LEA.HI.X R19, R28, UR11, R29, 0x2, P2 ;  /* 0x0000000b1c137c11 */ /* 0x000fe400090f141d */
[----:B------:R-:W5:Y:S04]  /*08a0*/  LDG.E R28, desc[UR4][R10.64+-0x4] ;  /* 0xfffffc040a1c7981 */ /* 0x000f68000c1e1900 */
[----:B------:R2:W5:Y:S02]  /*08b0*/  LDG.E R23, desc[UR4][R18.64] ;  /* 0x0000000412177981 */ /* 0x000564000c1e1900 */
[----:B--2---:R-:W-:-:S04]  /*08c0*/  LEA R18, P1, R16, UR10, 0x2 ;  /* 0x0000000a10127c11 */ /* 0x004fc8000f8210ff */
[----:B------:R-:W-:-:S05]  /*08d0*/  LEA.HI.X R19, R16, UR11, R17, 0x2, P1 ;  /* 0x0000000b10137c11 */ /* 0x000fca00088f1411 */
[----:B------:R-:W2:Y:S04]  /*08e0*/  LDG.E R18, desc[UR4][R18.64] ;  /* 0x0000000412127981 */ /* 0x000ea8000c1e1900 */
[----:B------:R-:W2:Y:S01]  /*08f0*/  LDG.E R19, desc[UR4][R10.64] ;  /* 0x000000040a137981 */ /* 0x000ea2000c1e1900 */
[C---:B----4-:R-:W-:Y:S01]  /*0900*/  LEA R16, P1, R14.reuse, UR10, 0x2 ;  /* 0x0000000a0e107c11 */ /* 0x050fe2000f8210ff */
[----:B---3--:R-:W-:Y:S02]  /*0910*/  FFMA R24, R27, R24, R25 ;  /* 0x000000181b187223 */ /* 0x008fe40000000019 */
[----:B------:R-:W3:Y:S01]  /*0920*/  LDG.E R27, desc[UR4][R10.64+0x4] ;  /* 0x000004040a1b7981 */ /* 0x000ee2000c1e1900 */
[----:B------:R-:W-:-:S03]  /*0930*/  LEA.HI.X R17, R14, UR11, R15, 0x2, P1 ;  /* 0x0000000b0e117c11 */ /* 0x000fc600088f140f */
[----:B------:R-:W4:Y:S01]  /*0940*/  LDG.E.64 R14, desc[UR4][R12.64+0x10] ;  /* 0x000010040c0e7981 */ /* 0x000f22000c1e1b00 */
[----:B-----5:R-:W-:-:S03]  /*0950*/  FFMA R21, R2, R21, R24 ;  /* 0x0000001502157223 */ /* 0x020fc60000000018 */
[----:B------:R-:W3:Y:S04]  /*0960*/  LDG.E R25, desc[UR4][R16.64] ;  /* 0x0000000410197981 */ /* 0x000ee8000c1e1900 */
[----:B------:R-:W5:Y:S04]  /*0970*/  LDG.E R2, desc[UR4][R10.64+0x8] ;  /* 0x000008040a027981 */ /* 0x000f68000c1e1900 */
[----:B------:R-:W5:Y:S01]  /*0980*/  LDG.E.64 R16, desc[UR4][R12.64+0x18] ;  /* 0x000018040c107981 */ /* 0x000f62000c1e1b00 */
[----:B------:R-:W-:-:S03]  /*0990*/  FFMA R29, R22, R20, R21 ;  /* 0x00000014161d7223 */ /* 0x000fc60000000015 */
[----:B------:R-:W5:Y:S01]  /*09a0*/  LDG.E.64 R20, desc[UR4][R12.64+0x20] ;  /* 0x000020040c147981 */ /* 0x000f62000c1e1b00 */
[----:B------:R-:W-:-:S04]  /*09b0*/  FFMA R9, R26, R9, R29 ;  /* 0x000000091a097223 */ /* 0x000fc8000000001d */
[----:B------:R-:W-:Y:S02]  /*09c0*/  FFMA R28, R28, R23, R9 ;  /* 0x000000171c1c7223 */ /* 0x000fe40000000009 */
[----:B------:R-:W5:Y:S04]  /*09d0*/  LDG.E.64 R22, desc[UR4][R12.64+0x30] ;  /* 0x000030040c167981 */ /* 0x000f68000c1e1b00 */
[----:B------:R-:W5:Y:S01]  /*09e0*/  LDG.E R9, desc[UR4][R10.64+0xc] ;  /* 0x00000c040a097981 */ /* 0x000f62000c1e1900 */
[----:B--2---:R-:W-:-:S03]  /*09f0*/  FFMA R28, R19, R18, R28 ;  /* 0x00000012131c7223 */ /* 0x004fc6000000001c */
[----:B------:R-:W2:Y:S01]  /*0a00*/  LDG.E.64 R18, desc[UR4][R12.64+0x38] ;  /* 0x000038040c127981 */ /* 0x000ea2000c1e1b00 */
[----:B----4-:R-:W-:Y:S01]  /*0a10*/  LEA R24, P1, R14, UR10, 0x2 ;  /* 0x0000000a0e187c11 */ /* 0x010fe2000f8210ff */
[----:B---3--:R-:W-:-:S03]  /*0a20*/  FFMA R27, R27, R25, R28 ;  /* 0x000000191b1b7223 */ /* 0x008fc6000000001c */
[----:B------:R-:W-:-:S05]  /*0a30*/  LEA.HI.X R25, R14, UR11, R15, 0x2, P1 ;  /* 0x0000000b0e197c11 */ /* 0x000fca00088f140f */
[----:B------:R-:W3:Y:S01]  /*0a40*/  LDG.E R24, desc[UR4][R24.64] ;  /* 0x0000000418187981 */ /* 0x000ee2000c1e1900 */
[----:B-----5:R-:W-:-:S04]  /*0a50*/  LEA R14, P1, R16, UR10, 0x2 ;  /* 0x0000000a100e7c11 */ /* 0x020fc8000f8210ff */
[----:B------:R-:W-:Y:S02]  /*0a60*/  LEA.HI.X R15, R16, UR11, R17, 0x2, P1 ;  /* 0x0000000b100f7c11 */ /* 0x000fe400088f1411 */
[C---:B------:R-:W-:Y:S01]  /*0a70*/  LEA R16, P1, R20.reuse, UR10, 0x2 ;  /* 0x0000000a14107c11 */ /* 0x040fe2000f8210ff */
[----:B------:R-:W4:Y:S03]  /*0a80*/  LDG.E R25, desc[UR4][R10.64+0x14] ;  /* 0x000014040a197981 */ /* 0x000f26000c1e1900 */
[----:B------:R-:W-:Y:S01]  /*0a90*/  LEA.HI.X R17, R20, UR11, R21, 0x2, P1 ;  /* 0x0000000b14117c11 */ /* 0x000fe200088f1415 */
[----:B------:R-:W5:Y:S01]  /*0aa0*/  LDG.E R14, desc[UR4][R14.64] ;  /* 0x000000040e0e7981 */ /* 0x000f62000c1e1900 */
[----:B------:R-:W-:-:S03]  /*0ab0*/  LEA R20, P1, R30, UR10, 0x2 ;  /* 0x0000000a1e147c11 */ /* 0x000fc6000f8210ff */
[----:B------:R-:W4:Y:S01]  /*0ac0*/  LDG.E R16, desc[UR4][R16.64] ;  /* 0x0000000410107981 */ /* 0x000f22000c1e1900 */
[----:B------:R-:W-:-:S03]  /*0ad0*/  LEA.HI.X R21, R30, UR11, R31, 0x2, P1 ;  /* 0x0000000b1e157c11 */ /* 0x000fc600088f141f */
[----:B------:R-:W4:Y:S01]  /*0ae0*/  LDG.E R31, desc[UR4][R10.64+0x10] ;  /* 0x000010040a1f7981 */ /* 0x000f22000c1e1900 */
[----:B------:R-:W-:-:S03]  /*0af0*/  LEA R28, P1, R22, UR10, 0x2 ;  /* 0x0000000a161c7c11 */ /* 0x000fc6000f8210ff */
[----:B------:R-:W4:Y:S01]  /*0b00*/  LDG.E R20, desc[UR4][R20.64] ;  /* 0x0000000414147981 */ /* 0x000f22000c1e1900 */
[----:B------:R-:W-:-:S03]  /*0b10*/  LEA.HI.X R29, R22, UR11, R23, 0x2, P1 ;  /* 0x0000000b161d7c11 */ /* 0x000fc600088f1417 */
[----:B------:R-:W4:Y:S04]  /*0b20*/  LDG.E R15, desc[UR4][R10.64+0x18] ;  /* 0x000018040a0f7981 */ /* 0x000f28000c1e1900 */
[----:B------:R-:W4:Y:S04]  /*0b30*/  LDG.E R28, desc[UR4][R28.64] ;  /* 0x000000041c1c7981 */ /* 0x000f28000c1e1900 */
[----:B------:R0:W4:Y:S01]  /*0b40*/  LDG.E R17, desc[UR4][R10.64+0x1c] ;  /* 0x00001c040a117981 */ /* 0x000122000c1e1900 */
[----:B--2---:R-:W-:-:S04]  /*0b50*/  LEA R22, P1, R18, UR10, 0x2 ;  /* 0x0000000a12167c11 */ /* 0x004fc8000f8210ff */
[----:B------:R-:W-:-:S05]  /*0b60*/  LEA.HI.X R23, R18, UR11, R19, 0x2, P1 ;  /* 0x0000000b12177c11 */ /* 0x000fca00088f1413 */
[----:B------:R-:W2:Y:S01]  /*0b70*/  LDG.E R22, desc[UR4][R22.64] ;  /* 0x0000000416167981 */ /* 0x000ea2000c1e1900 */
[----:B------:R-:W-:-:S04]  /*0b80*/  IADD3 R8, P1, PT, R8, -0x10, RZ ;  /* 0xfffffff008087810 */ /* 0x000fc80007f3e0ff */
[----:B------:R-:W-:Y:S01]  /*0b90*/  IADD3.X R6, PT, PT, R6, -0x1, RZ, P1, !PT ;  /* 0xffffffff06067810 */ /* 0x000fe20000ffe4ff */
[----:B---3--:R-:W-:Y:S01]  /*0ba0*/  FFMA R2, R2, R24, R27 ;  /* 0x0000001802027223 */ /* 0x008fe2000000001b */
[----:B------:R-:W-:-:S04]  /*0bb0*/  ISETP.NE.U32.AND P1, PT, R8, RZ, PT ;  /* 0x000000ff0800720c */ /* 0x000fc80003f25070 */
[----:B------:R-:W-:Y:S01]  /*0bc0*/  ISETP.NE.AND.EX P1, PT, R6, RZ, PT, P1 ;  /* 0x000000ff0600720c */ /* 0x000fe20003f25310 */
[----:B-----5:R-:W-:Y:S01]  /*0bd0*/  FFMA R2, R9, R14, R2 ;  /* 0x0000000e09027223 */ /* 0x020fe20000000002 */
[----:B------:R-:W-:-:S03]  /*0be0*/  IADD3 R7, P2, PT, R7, 0x10, RZ ;  /* 0x0000001007077810 */ /* 0x000fc60007f5e0ff */
[----:B----4-:R-:W-:Y:S01]  /*0bf0*/  FFMA R2, R31, R16, R2 ;  /* 0x000000101f027223 */ /* 0x010fe20000000002 */
[----:B0-----:R-:W-:-:S03]  /*0c00*/  IADD3 R10, P3, PT, R10, 0x40, RZ ;  /* 0x000000400a0a7810 */ /* 0x001fc60007f7e0ff */
[----:B------:R-:W-:Y:S01]  /*0c10*/  FFMA R2, R25, R20, R2 ;  /* 0x0000001419027223 */ /* 0x000fe20000000002 */
[----:B------:R-:W-:Y:S01]  /*0c20*/  IADD3 R12, P4, PT, R12, 0x80, RZ ;  /* 0x000000800c0c7810 */ /* 0x000fe20007f9e0ff */
[----:B------:R-:W-:Y:S02]  /*0c30*/  IMAD.X R11, RZ, RZ, R11, P3 ;  /* 0x000000ffff0b7224 */ /* 0x000fe400018e060b */
[----:B------:R-:W-:Y:S02]  /*0c40*/  IMAD.X R3, RZ, RZ, R3, P2 ;  /* 0x000000ffff037224 */ /* 0x000fe400010e0603 */
[----:B------:R-:W-:Y:S01]  /*0c50*/  FFMA R2, R15, R28, R2 ;  /* 0x0000001c0f027223 */ /* 0x000fe20000000002 */
[----:B------:R-:W-:-:S03]  /*0c60*/  IMAD.X R13, RZ, RZ, R13, P4 ;  /* 0x000000ffff0d7224 */ /* 0x000fc600020e060d */
[----:B--2---:R-:W-:Y:S01]  /*0c70*/  FFMA R2, R17, R22, R2 ;  /* 0x0000001611027223 */ /* 0x004fe20000000002 */
[----:B------:R-:W-:Y:S06]  /*0c80*/  @P1 BRA `(.L_x_11) ;  /* 0xfffffff800541947 */ /* 0x000fec000383ffff */
.L_x_10:
[----:B--2---:R-:W-:Y:S05]  /*0c90*/  BSYNC.RECONVERGENT B1 ;  /* 0x0000000000017941 */ /* 0x004fea0003800200 */
.L_x_9:
[----:B------:R-:W-:Y:S05]  /*0ca0*/  @!P0 BRA `(.L_x_8) ;  /* 0x0000000800148947 */ /* 0x000fea0003800000 */
[----:B------:R-:W-:Y:S01]  /*0cb0*/  ISETP.GE.U32.AND P1, PT, R5, 0x8, PT ;  /* 0x000000080500780c */ /* 0x000fe20003f26070 */
[----:B------:R-:W-:Y:S01]  /*0cc0*/  BSSY.RECONVERGENT B1, `(.L_x_12) ;  /* 0x000003e000017945 */ /* 0x000fe20003800200 */
[----:B------:R-:W-:Y:S02]  /*0cd0*/  LOP3.LUT R6, R4, 0x7, RZ, 0xc0, !PT ;  /* 0x0000000704067812 */ /* 0x000fe400078ec0ff */
[----:B------:R-:W-:Y:S02]  /*0ce0*/  ISETP.GE.U32.AND.EX P1, PT, RZ, RZ, PT, P1 ;  /* 0x000000ffff00720c */ /* 0x000fe40003f26110 */
[----:B------:R-:W-:-:S04]  /*0cf0*/  ISETP.NE.U32.AND P0, PT, R6, RZ, PT ;  /* 0x000000ff0600720c */ /* 0x000fc80003f05070 */
[----:B------:R-:W-:-:S07]  /*0d00*/  ISETP.NE.AND.EX P0, PT, RZ, RZ, PT, P0 ;  /* 0x000000ffff00720c */ /* 0x000fce0003f05300 */
[----:B------:R-:W-:Y:S06]  /*0d10*/  @!P1 BRA `(.L_x_13) ;  /* 0x0000000000e09947 */ /* 0x000fec0003800000 */
[----:B------:R-:W2:Y:S01]  /*0d20*/  LDCU.64 UR6, c[0x0][0x388] ;  /* 0x00007100ff0677ac */ /* 0x000ea20008000a00 */
[----:B------:R-:W3:Y:S01]  /*0d30*/  LDCU.128 UR12, c[0x0][0x390] ;  /* 0x00007200ff0c77ac */ /* 0x000ee20008000c00 */
[----:B--2---:R-:W-:-:S04]  /*0d40*/  LEA R28, P1, R7, UR6, 0x3 ;  /* 0x00000006071c7c11 */ /* 0x004fc8000f8218ff */
[----:B------:R-:W-:-:S05]  /*0d50*/  LEA.HI.X R29, R7, UR7, R3, 0x3, P1 ;  /* 0x00000007071d7c11 */ /* 0x000fca00088f1c03 */
[----:B0-----:R-:W3:Y:S04]  /*0d60*/  LDG.E.64 R8, desc[UR4][R28.64+0x8] ;  /* 0x000008041c087981 */ /* 0x001ee8000c1e1b00 */
[----:B------:R-:W2:Y:S04]  /*0d70*/  LDG.E.64 R24, desc[UR4][R28.64] ;  /* 0x000000041c187981 */ /* 0x000ea8000c1e1b00 */
[----:B------:R-:W4:Y:S04]  /*0d80*/  LDG.E.64 R26, desc[UR4][R28.64+0x10] ;  /* 0x000010041c1a7981 */ /* 0x000f28000c1e1b00 */
[----:B------:R-:W5:Y:S04]  /*0d90*/  LDG.E.64 R14, desc[UR4][R28.64+0x18] ;  /* 0x000018041c0e7981 */ /* 0x000f68000c1e1b00 */
[----:B------:R-:W5:Y:S04]  /*0da0*/  LDG.E.64 R18, desc[UR4][R28.64+0x20] ;  /* 0x000020041c127981 */ /* 0x000f68000c1e1b00 */
[----:B------:R-:W5:Y:S04]  /*0db0*/  LDG.E.64 R16, desc[UR4][R28.64+0x28] ;  /* 0x000028041c107981 */ /* 0x000f68000c1e1b00 */
[----:B------:R-:W5:Y:S04]  /*0dc0*/  LDG.E.64 R12, desc[UR4][R28.64+0x30] ;  /* 0x000030041c0c7981 */ /* 0x000f68000c1e1b00 */
[----:B-1----:R-:W5:Y:S01]  /*0dd0*/  LDG.E.64 R10, desc[UR4][R28.64+0x38] ;  /* 0x000038041c0a7981 */ /* 0x002f62000c1e1b00 */
[----:B---3--:R-:W-:-:S02]  /*0de0*/  LEA R22, P2, R8, UR14, 0x2 ;  /* 0x0000000e08167c11 */ /* 0x008fc4000f8410ff */
[----:B--2---:R-:W-:Y:S02]  /*0df0*/  LEA R20, P1, R24, UR14, 0x2 ;  /* 0x0000000e18147c11 */ /* 0x004fe4000f8210ff */
[----:B------:R-:W-:Y:S02]  /*0e00*/  LEA.HI.X R23, R8, UR15, R9, 0x2, P2 ;  /* 0x0000000f08177c11 */ /* 0x000fe400090f1409 */
[C---:B------:R-:W-:Y:S02]  /*0e10*/  LEA R8, P2, R7.reuse, UR12, 0x2 ;  /* 0x0000000c07087c11 */ /* 0x040fe4000f8410ff */
[----:B------:R-:W-:Y:S01]  /*0e20*/  LEA.HI.X R21, R24, UR15, R25, 0x2, P1 ;  /* 0x0000000f18157c11 */ /* 0x000fe200088f1419 */
[----:B------:R-:W2:Y:S01]  /*0e30*/  LDG.E R22, desc[UR4][R22.64] ;  /* 0x0000000416167981 */ /* 0x000ea2000c1e1900 */
[C---:B----4-:R-:W-:Y:S02]  /*0e40*/  LEA R24, P1, R26.reuse, UR14, 0x2 ;  /* 0x0000000e1a187c11 */ /* 0x050fe4000f8210ff */
[----:B------:R-:W-:Y:S01]  /*0e50*/  LEA.HI.X R9, R7, UR13, R3, 0x2, P2 ;  /* 0x0000000d07097c11 */ /* 0x000fe200090f1403 */
[----:B------:R5:W3:Y:S01]  /*0e60*/  LDG.E R5, desc[UR4][R20.64] ;  /* 0x0000000414057981 */ /* 0x000ae2000c1e1900 */
[----:B------:R-:W-:-:S03]  /*0e70*/  LEA.HI.X R25, R26, UR15, R27, 0x2, P1 ;  /* 0x0000000f1a197c11 */ /* 0x000fc600088f141b */
[----:B------:R-:W4:Y:S04]  /*0e80*/  LDG.E R27, desc[UR4][R8.64+0xc] ;  /* 0x00000c04081b7981 */ /* 0x000f28000c1e1900 */
[----:B------:R-:W3:Y:S01]  /*0e90*/  LDG.E R23, desc[UR4][R8.64] ;  /* 0x0000000408177981 */ /* 0x000ee2000c1e1900 */
[----:B-----5:R-:W-:-:S03]  /*0ea0*/  LEA R20, P2, R14, UR14, 0x2 ;  /* 0x0000000e0e147c11 */ /* 0x020fc6000f8410ff */
[----:B------:R-:W5:Y:S01]  /*0eb0*/  LDG.E R24, desc[UR4][R24.64] ;  /* 0x0000000418187981 */ /* 0x000f62000c1e1900 */
[----:B------:R-:W-:Y:S02]  /*0ec0*/  LEA.HI.X R21, R14, UR15, R15, 0x2, P2 ;  /* 0x0000000f0e157c11 */ /* 0x000fe400090f140f */
[C---:B------:R-:W-:Y:S01]  /*0ed0*/  LEA R14, P1, R18.reuse, UR14, 0x2 ;  /* 0x0000000e120e7c11 */ /* 0x040fe2000f8210ff */
[----:B------:R-:W4:Y:S04]  /*0ee0*/  LDG.E R29, desc[UR4][R8.64+0x10] ;  /* 0x00001004081d7981 */ /* 0x000f28000c1e1900 */
[----:B------:R-:W2:Y:S01]  /*0ef0*/  LDG.E R25, desc[UR4][R8.64+0x4] ;  /* 0x0000040408197981 */ /* 0x000ea2000c1e1900 */
[----:B------:R-:W-:-:S03]  /*0f00*/  LEA.HI.X R15, R18, UR15, R19, 0x2, P1 ;  /* 0x0000000f120f7c11 */ /* 0x000fc600088f1413 */
[----:B------:R0:W4:Y:S04]  /*0f10*/  LDG.E R26, desc[UR4][R20.64] ;  /* 0x00000004141a7981 */ /* 0x000128000c1e1900 */
[----:B------:R-:W5:Y:S04]  /*0f20*/  LDG.E R19, desc[UR4][R8.64+0x8] ;  /* 0x0000080408137981 */ /* 0x000f68000c1e1900 */
[----:B------:R-:W4:Y:S01]  /*0f30*/  LDG.E R14, desc[UR4][R14.64] ;  /* 0x000000040e0e7981 */ /* 0x000f22000c1e1900 */
[----:B0-----:R-:W-:-:S03]  /*0f40*/  LEA R20, P2, R16, UR14, 0x2 ;  /* 0x0000000e10147c11 */ /* 0x001fc6000f8410ff */
[----:B------:R-:W4:Y:S01]  /*0f50*/  LDG.E R18, desc[UR4][R8.64+0x14] ;  /* 0x0000140408127981 */ /* 0x000f22000c1e1900 */
[----:B------:R-:W-:Y:S02]  /*0f60*/  LEA.HI.X R21, R16, UR15, R17, 0x2, P2 ;  /* 0x0000000f10157c11 */ /* 0x000fe400090f1411 */
[----:B------:R-:W-:-:S04]  /*0f70*/  LEA R16, P1, R12, UR14, 0x2 ;  /* 0x0000000e0c107c11 */ /* 0x000fc8000f8210ff */
[----:B------:R-:W-:Y:S01]  /*0f80*/  LEA.HI.X R17, R12, UR15, R13, 0x2, P1 ;  /* 0x0000000f0c117c11 */ /* 0x000fe200088f140d */
[----:B------:R-:W4:Y:S01]  /*0f90*/  LDG.E R21, desc[UR4][R20.64] ;  /* 0x0000000414157981 */ /* 0x000f22000c1e1900 */
[----:B------:R-:W-:-:S04]  /*0fa0*/  LEA R12, P1, R10, UR14, 0x2 ;  /* 0x0000000e0a0c7c11 */ /* 0x000fc8000f8210ff */
[----:B------:R-:W-:Y:S01]  /*0fb0*/  LEA.HI.X R13, R10, UR15, R11, 0x2, P1 ;  /* 0x0000000f0a0d7c11 */ /* 0x000fe200088f140b */
[----:B------:R-:W4:Y:S04]  /*0fc0*/  LDG.E R17, desc[UR4][R16.64] ;  /* 0x0000000410117981 */ /* 0x000f28000c1e1900 */
[----:B------:R-:W4:Y:S04]  /*0fd0*/  LDG.E R10, desc[UR4][R8.64+0x18] ;  /* 0x00001804080a7981 */ /* 0x000f28000c1e1900 */
[----:B------:R-:W4:Y:S04]  /*0fe0*/  LDG.E R11, desc[UR4][R8.64+0x1c] ;  /* 0x00001c04080b7981 */ /* 0x000f28000c1e1900 */
[----:B------:R-:W4:Y:S01]  /*0ff0*/  LDG.E R12, desc[UR4][R12.64] ;  /* 0x000000040c0c7981 */ /* 0x000f22000c1e1900 */
[----:B------:R-:W-:-:S05]  /*1000*/  IADD3 R7, P1, PT, R7, 0x8, RZ ;  /* 0x0000000807077810 */ /* 0x000fca0007f3e0ff */
[----:B------:R-:W-:Y:S02]  /*1010*/  IMAD.X R3, RZ, RZ, R3, P1 ;  /* 0x000000ffff037224 */ /* 0x000fe400008e0603 */
[----:B---3--:R-:W-:-:S04]  /*1020*/  FFMA R2, R23, R5, R2 ;  /* 0x0000000517027223 */ /* 0x008fc80000000002 */
[----:B--2---:R-:W-:-:S04]  /*1030*/  FFMA R2, R25, R22, R2 ;  /* 0x0000001619027223 */ /* 0x004fc80000000002 */
[----:B-----5:R-:W-:-:S04]  /*1040*/  FFMA R2, R19, R24, R2 ;  /* 0x0000001813027223 */ /* 0x020fc80000000002 */
[----:B----4-:R-:W-:-:S04]  /*1050*/  FFMA R2, R27, R26, R2 ;  /* 0x0000001a1b027223 */ /* 0x010fc80000000002 */
[----:B------:R-:W-:-:S04]  /*1060*/  FFMA R29, R29, R14, R2 ;  /* 0x0000000e1d1d7223 */ /* 0x000fc80000000002 */
[----:B------:R-:W-:-:S04]  /*1070*/  FFMA R21, R18, R21, R29 ;  /* 0x0000001512157223 */ /* 0x000fc8000000001d */
[----:B------:R-:W-:-:S04]  /*1080*/  FFMA R10, R10, R17, R21 ;  /* 0x000000110a0a7223 */ /* 0x000fc80000000015 */
[----:B------:R-:W-:-:S07]  /*1090*/  FFMA R2, R11, R12, R10 ;  /* 0x0000000c0b027223 */ /* 0x000fce000000000a */
.L_x_13:
[----:B------:R-:W-:Y:S05]  /*10a0*/  BSYNC.RECONVERGENT B1 ;  /* 0x0000000000017941 */ /* 0x000fea0003800200 */
.L_x_12:
[----:B------:R-:W-:Y:S05]  /*10b0*/  @!P0 BRA `(.L_x_8) ;  /* 0x0000000400108947 */ /* 0x000fea0003800000 */
[----:B------:R-:W-:Y:S01]  /*10c0*/  ISETP.GE.U32.AND P1, PT, R6, 0x4, PT ;  /* 0x000000040600780c */ /* 0x000fe20003f26070 */
[----:B------:R-:W-:Y:S01]  /*10d0*/  BSSY.RECONVERGENT B1, `(.L_x_14) ;  /* 0x0000027000017945 */ /* 0x000fe20003800200 */
[----:B------:R-:W-:Y:S01]  /*10e0*/  LOP3.LUT R5, R4, 0x3, RZ, 0xc0, !PT ;  /* 0x0000000304057812 */ /* 0x000fe200078ec0ff */
[----:B------:R-:W-:Y:S01]  /*10f0*/  IMAD.MOV.U32 R4, RZ, RZ, RZ ;  /* 0x000000ffff047224 */ /* 0x000fe200078e00ff */
[----:B------:R-:W-:Y:S02]  /*1100*/  ISETP.GE.U32.AND.EX P1, PT, RZ, RZ, PT, P1 ;  /* 0x000000ffff00720c */ /* 0x000fe40003f26110 */
[----:B------:R-:W-:-:S04]  /*1110*/  ISETP.NE.U32.AND P0, PT, R5, RZ, PT ;  /* 0x000000ff0500720c */ /* 0x000fc80003f05070 */
[----:B------:R-:W-:-:S07]  /*1120*/  ISETP.NE.AND.EX P0, PT, R4, RZ, PT, P0 ;  /* 0x000000ff0400720c */ /* 0x000fce0003f05300 */
[----:B------:R-:W-:Y:S06]  /*1130*/  @!P1 BRA `(.L_x_15) ;  /* 0x0000000000809947 */ /* 0x000fec0003800000 */
[----:B------:R-:W2:Y:S01]  /*1140*/  LDCU.64 UR6, c[0x0][0x388] ;  /* 0x00007100ff0677ac */ /* 0x000ea20008000a00 */
[----:B------:R-:W1:Y:S01]  /*1150*/  LDCU.128 UR12, c[0x0][0x390] ;  /* 0x00007200ff0c77ac */ /* 0x000e620008000c00 */
[----:B--2---:R-:W-:-:S04]  /*1160*/  LEA R20, P1, R7, UR6, 0x3 ;  /* 0x0000000607147c11 */ /* 0x004fc8000f8218ff */
[----:B------:R-:W-:-:S05]  /*1170*/  LEA.HI.X R21, R7, UR7, R3, 0x3, P1 ;  /* 0x0000000707157c11 */ /* 0x000fca00088f1c03 */
[----:B0-----:R-:W2:Y:S04]  /*1180*/  LDG.E.64 R8, desc[UR4][R20.64] ;  /* 0x0000000414087981 */ /* 0x001ea8000c1e1b00 */
[----:B------:R-:W3:Y:S04]  /*1190*/  LDG.E.64 R18, desc[UR4][R20.64+0x8] ;  /* 0x0000080414127981 */ /* 0x000ee8000c1e1b00 */
[----:B------:R-:W4:Y:S04]  /*11a0*/  LDG.E.64 R16, desc[UR4][R20.64+0x10] ;  /* 0x0000100414107981 */ /* 0x000f28000c1e1b00 */
[----:B------:R-:W5:Y:S01]  /*11b0*/  LDG.E.64 R12, desc[UR4][R20.64+0x18] ;  /* 0x00001804140c7981 */ /* 0x000f62000c1e1b00 */
[----:B-1----:R-:W-:-:S04]  /*11c0*/  LEA R10, P1, R7, UR12, 0x2 ;  /* 0x0000000c070a7c11 */ /* 0x002fc8000f8210ff */
[----:B------:R-:W-:-:S05]  /*11d0*/  LEA.HI.X R11, R7, UR13, R3, 0x2, P1 ;  /* 0x0000000d070b7c11 */ /* 0x000fca00088f1403 */
[----:B------:R-:W5:Y:S04]  /*11e0*/  LDG.E R6, desc[UR4][R10.64+0x4] ;  /* 0x000004040a067981 */ /* 0x000f68000c1e1900 */
[----:B------:R-:W5:Y:S01]  /*11f0*/  LDG.E R21, desc[UR4][R10.64+0xc] ;  /* 0x00000c040a157981 */ /* 0x000f62000c1e1900 */
[----:B--2---:R-:W-:-:S04]  /*1200*/  LEA R22, P2, R8, UR14, 0x2 ;  /* 0x0000000e08167c11 */ /* 0x004fc8000f8410ff */
[----:B------:R-:W-:Y:S02]  /*1210*/  LEA.HI.X R23, R8, UR15, R9, 0x2, P2 ;  /* 0x0000000f08177c11 */ /* 0x000fe400090f1409 */
[----:B---3--:R-:W-:Y:S02]  /*1220*/  LEA R8, P1, R18, UR14, 0x2 ;  /* 0x0000000e12087c11 */ /* 0x008fe4000f8210ff */
[----:B----4-:R-:W-:Y:S01]  /*1230*/  LEA R14, P2, R16, UR14, 0x2 ;  /* 0x0000000e100e7c11 */ /* 0x010fe2000f8410ff */
[----:B------:R-:W2:Y:S01]  /*1240*/  LDG.E R22, desc[UR4][R22.64] ;  /* 0x0000000416167981 */ /* 0x000ea2000c1e1900 */
[----:B------:R-:W-:Y:S02]  /*1250*/  LEA.HI.X R9, R18, UR15, R19, 0x2, P1 ;  /* 0x0000000f12097c11 */ /* 0x000fe400088f1413 */
[----:B------:R-:W-:Y:S01]  /*1260*/  LEA.HI.X R15, R16, UR15, R17, 0x2, P2 ;  /* 0x0000000f100f7c11 */ /* 0x000fe200090f1411 */
[----:B------:R-:W2:Y:S01]  /*1270*/  LDG.E R19, desc[UR4][R10.64] ;  /* 0x000000040a137981 */ /* 0x000ea2000c1e1900 */
[----:B-----5:R-:W-:-:S03]  /*1280*/  LEA R16, P1, R12, UR14, 0x2 ;  /* 0x0000000e0c107c11 */ /* 0x020fc6000f8210ff */
[----:B------:R-:W3:Y:S01]  /*1290*/  LDG.E R8, desc[UR4][R8.64] ;  /* 0x0000000408087981 */ /* 0x000ee2000c1e1900 */
[----:B------:R-:W-:-:S03]  /*12a0*/  LEA.HI.X R17, R12, UR15, R13, 0x2, P1 ;  /* 0x0000000f0c117c11 */ /* 0x000fc600088f140d */
[----:B------:R-:W4:Y:S04]  /*12b0*/  LDG.E R14, desc[UR4][R14.64] ;  /* 0x000000040e0e7981 */ /* 0x000f28000c1e1900 */
[----:B------:R-:W4:Y:S04]  /*12c0*/  LDG.E R13, desc[UR4][R10.64+0x8] ;  /* 0x000008040a0d7981 */ /* 0x000f28000c1e1900 */
[----:B------:R-:W5:Y:S01]  /*12d0*/  LDG.E R16, desc[UR4][R16.64] ;  /* 0x0000000410107981 */ /* 0x000f62000c1e1900 */
[----:B------:R-:W-:-:S05]  /*12e0*/  IADD3 R7, P1, PT, R7, 0x4, RZ ;  /* 0x0000000407077810 */ /* 0x000fca0007f3e0ff */
[----:B------:R-:W-:Y:S02]  /*12f0*/  IMAD.X R3, RZ, RZ, R3, P1 ;  /* 0x000000ffff037224 */ /* 0x000fe400008e0603 */
[----:B--2---:R-:W-:-:S04]  /*1300*/  FFMA R19, R19, R22, R2 ;  /* 0x0000001613137223 */ /* 0x004fc80000000002 */
[----:B---3--:R-:W-:-:S04]  /*1310*/  FFMA R6, R6, R8, R19 ;  /* 0x0000000806067223 */ /* 0x008fc80000000013 */
[----:B----4-:R-:W-:-:S04]  /*1320*/  FFMA R6, R13, R14, R6 ;  /* 0x0000000e0d067223 */ /* 0x010fc80000000006 */
[----:B-----5:R-:W-:-:S07]  /*1330*/  FFMA R2, R21, R16, R6 ;  /* 0x0000001015027223 */ /* 0x020fce0000000006 */
.L_x_15:
[----:B------:R-:W-:Y:S05]  /*1340*/  BSYNC.RECONVERGENT B1 ;  /* 0x0000000000017941 */ /* 0x000fea0003800200 */
.L_x_14:
[----:B------:R-:W-:Y:S05]  /*1350*/  @!P0 BRA `(.L_x_8) ;  /* 0x0000000000688947 */ /* 0x000fea0003800000 */
[----:B------:R-:W2:Y:S01]  /*1360*/  LDCU.64 UR6, c[0x0][0x388] ;  /* 0x00007100ff0677ac */ /* 0x000ea20008000a00 */
[----:B------:R-:W1:Y:S01]  /*1370*/  LDCU.64 UR8, c[0x0][0x390] ;  /* 0x00007200ff0877ac */ /* 0x000e620008000a00 */
[C---:B--2---:R-:W-:Y:S02]  /*1380*/  LEA R12, P0, R7.reuse, UR6, 0x3 ;  /* 0x00000006070c7c11 */ /* 0x044fe4000f8018ff */
[C---:B-1----:R-:W-:Y:S02]  /*1390*/  LEA R10, P1, R7.reuse, UR8, 0x2 ;  /* 0x00000008070a7c11 */ /* 0x042fe4000f8210ff */
[C-C-:B------:R-:W-:Y:S02]  /*13a0*/  LEA.HI.X R13, R7.reuse, UR7, R3.reuse, 0x3, P0 ;  /* 0x00000007070d7c11 */ /* 0x140fe400080f1c03 */
[----:B------:R-:W-:-:S09]  /*13b0*/  LEA.HI.X R11, R7, UR9, R3, 0x2, P1 ;  /* 0x00000009070b7c11 */ /* 0x000fd200088f1403 */
.L_x_16:
[----:B------:R-:W-:Y:S01]  /*13c0*/  IMAD.MOV.U32 R6, RZ, RZ, R12 ;  /* 0x000000ffff067224 */ /* 0x000fe200078e000c */
[----:B------:R-:W0:Y:S01]  /*13d0*/  LDCU.64 UR6, c[0x0][0x398] ;  /* 0x00007300ff0677ac */ /* 0x000e220008000a00 */
[----:B------:R-:W-:-:S06]  /*13e0*/  IMAD.MOV.U32 R7, RZ, RZ, R13 ;  /* 0x000000ffff077224 */ /* 0x000fcc00078e000d */
[----:B------:R-:W0:Y:S02]  /*13f0*/  LDG.E.64 R6, desc[UR4][R6.64] ;  /* 0x0000000406067981 */ /* 0x000e24000c1e1b00 */
[----:B0-----:R-:W-:-:S04]  /*1400*/  LEA R8, P0, R6, UR6, 0x2 ;  /* 0x0000000606087c11 */ /* 0x001fc8000f8010ff */
[----:B------:R-:W-:Y:S01]  /*1410*/  LEA.HI.X R9, R6, UR7, R7, 0x2, P0 ;  /* 0x0000000706097c11 */ /* 0x000fe200080f1407 */
[----:B------:R-:W-:Y:S02]  /*1420*/  IMAD.MOV.U32 R6, RZ, RZ, R10 ;  /* 0x000000ffff067224 */ /* 0x000fe400078e000a */
[----:B------:R-:W-:Y:S02]  /*1430*/  IMAD.MOV.U32 R7, RZ, RZ, R11 ;  /* 0x000000ffff077224 */ /* 0x000fe400078e000b */
[----:B------:R-:W2:Y:S04]  /*1440*/  LDG.E R8, desc[UR4][R8.64] ;  /* 0x0000000408087981 */ /* 0x000ea8000c1e1900 */
[----:B------:R-:W2:Y:S01]  /*1450*/  LDG.E R3, desc[UR4][R6.64] ;  /* 0x0000000406037981 */ /* 0x000ea2000c1e1900 */
[----:B------:R-:W-:-:S04]  /*1460*/  IADD3 R5, P0, PT, R5, -0x1, RZ ;  /* 0xffffffff05057810 */ /* 0x000fc80007f1e0ff */
[----:B------:R-:W-:Y:S02]  /*1470*/  IADD3.X R4, PT, PT, R4, -0x1, RZ, P0, !PT ;  /* 0xffffffff04047810 */ /* 0x000fe400007fe4ff */
[----:B------:R-:W-:-:S04]  /*1480*/  ISETP.NE.U32.AND P0, PT, R5, RZ, PT ;  /* 0x000000ff0500720c */ /* 0x000fc80003f05070 */
[----:B------:R-:W-:Y:S02]  /*1490*/  ISETP.NE.AND.EX P0, PT, R4, RZ, PT, P0 ;  /* 0x000000ff0400720c */ /* 0x000fe40003f05300 */
[----:B------:R-:W-:Y:S02]  /*14a0*/  IADD3 R12, P1, PT, R12, 0x8, RZ ;  /* 0x000000080c0c7810 */ /* 0x000fe40007f3e0ff */
[----:B------:R-:W-:-:S03]  /*14b0*/  IADD3 R10, P2, PT, R10, 0x4, RZ ;  /* 0x000000040a0a7810 */ /* 0x000fc60007f5e0ff */
[----:B------:R-:W-:Y:S02]  /*14c0*/  IMAD.X R13, RZ, RZ, R13, P1 ;  /* 0x000000ffff0d7224 */ /* 0x000fe400008e060d */
[----:B------:R-:W-:Y:S02]  /*14d0*/  IMAD.X R11, RZ, RZ, R11, P2 ;  /* 0x000000ffff0b7224 */ /* 0x000fe400010e060b */
[----:B--2---:R-:W-:Y:S02]  /*14e0*/  FFMA R2, R3, R8, R2 ;  /* 0x0000000803027223 */ /* 0x004fe40000000002 */
[----:B------:R-:W-:Y:S05]  /*14f0*/  @P0 BRA `(.L_x_16) ;  /* 0xfffffffc00b00947 */ /* 0x000fea000383ffff */
.L_x_8:
[----:B--2---:R-:W-:Y:S05]  /*1500*/  BSYNC.RECONVERGENT B0 ;  /* 0x0000000000007941 */ /* 0x004fea0003800200 */
.L_x_7:
[----:B------:R-:W2:Y:S02]  /*1510*/  LDCU.64 UR6, c[0x0][0x3a0] ;  /* 0x00007400ff0677ac */ /* 0x000ea40008000a00 */
[----:B--2---:R-:W-:-:S04]  /*1520*/  LEA R4, P0, R0, UR6, 0x2 ;  /* 0x0000000600047c11 */ /* 0x004fc8000f8010ff */
[----:B------:R-:W-:-:S05]  /*1530*/  LEA.HI.X R5, R0, UR7, RZ, 0x2, P0 ;  /* 0x0000000700057c11 */ /* 0x000fca00080f14ff */
[----:B------:R-:W-:Y:S01]  /*1540*/  STG.E desc[UR4][R4.64], R2 ;  /* 0x0000000204007986 */ /* 0x000fe2000c101904 */
[----:B------:R-:W-:Y:S05]  /*1550*/  EXIT ;  /* 0x000000000000794d */ /* 0x000fea0003800000 */
.L_x_17:
        /* <DEDUP_REMOVED lines=10> */
.L_x_19:


//--------------------- .nv.shared.reserved.0     --------------------------
	.section	.nv.shared.reserved.0,"aw",@nobits
	.weak		__nv_reservedSMEM_offset_0_alias
	.size		__nv_reservedSMEM_offset_0_alias, 0, 64
	.other		__nv_reservedSMEM_offset_0_alias,@"STO_CUDA_RESERVED_SHARED STV_DEFAULT"
__nv_reservedSMEM_offset_0_alias:
	.zero		0
	.zero		64


//--------------------- .nv.constant0._Z16spmv_with_atomicPKmS0_PKfS2_Pfm --------------------------
	.section	.nv.constant0._Z16spmv_with_atomicPKmS0_PKfS2_Pfm,"a",@progbits
	.sectionflags	@""
	.align	4
.nv.constant0._Z16spmv_with_atomicPKmS0_PKfS2_Pfm:
	.zero		944


//--------------------- .nv.constant0._Z19spmv_per_entire_rowPKmS0_PKfS2_Pfmm --------------------------
	.section	.nv.constant0._Z19spmv_per_entire_rowPKmS0_PKfS2_Pfmm,"a",@progbits
	.sectionflags	@""
	.align	4
.nv.constant0._Z19spmv_per_entire_rowPKmS0_PKfS2_Pfmm:
	.zero		952


//--------------------- SYMBOLS --------------------------

	.type		.nv.reservedSmem.offset0,@object
	.size		.nv.reservedSmem.offset0,0x4
